// auto-generated by cutlass_sweep.gemm — config: {"arch": "sm_90", "cluster_m": 1, "cluster_n": 1, "dtype": "fp16", "dtype_b": "fp16", "layout": "nt", "stages": 0, "tile_k": 32, "tile_m": 128, "tile_n": 96}
#include "cutlass/cutlass.h"
#include "cutlass/gemm/collective/collective_builder.hpp"
#include "cutlass/gemm/device/gemm_universal_adapter.h"
#include "cutlass/gemm/kernel/gemm_universal.hpp"
#include "cutlass/epilogue/collective/collective_builder.hpp"

using ElemA = cutlass::half_t;
using ElemB = cutlass::half_t;
using ElemCD = cutlass::half_t;
using Acc  = float;
using TileShape    = cute::Shape<cute::_128, cute::_96, cute::_32>;
using ClusterShape = cute::Shape<cute::_1, cute::_1, cute::_1>;

using CollectiveEpilogue = typename cutlass::epilogue::collective::CollectiveBuilder<
    cutlass::arch::Sm90, cutlass::arch::OpClassTensorOp,
    TileShape, ClusterShape,
    cutlass::epilogue::collective::EpilogueTileAuto,
    Acc, Acc,
    ElemCD, cutlass::layout::RowMajor, 128 / cutlass::sizeof_bits<ElemCD>::value,
    ElemCD, cutlass::layout::RowMajor, 128 / cutlass::sizeof_bits<ElemCD>::value,
    cutlass::epilogue::collective::EpilogueScheduleAuto
  >::CollectiveOp;

using CollectiveMainloop = typename cutlass::gemm::collective::CollectiveBuilder<
    cutlass::arch::Sm90, cutlass::arch::OpClassTensorOp,
    ElemA, cutlass::layout::RowMajor, 128 / cutlass::sizeof_bits<ElemA>::value,
    ElemB, cutlass::layout::ColumnMajor, 128 / cutlass::sizeof_bits<ElemB>::value,
    Acc,
    TileShape, ClusterShape,
    cutlass::gemm::collective::StageCountAutoCarveout<static_cast<int>(sizeof(typename CollectiveEpilogue::SharedStorage))>,
    cutlass::gemm::collective::KernelScheduleAuto
  >::CollectiveOp;

using GemmKernel = cutlass::gemm::kernel::GemmUniversal<
    cute::Shape<int,int,int,int>,
    CollectiveMainloop,
    CollectiveEpilogue
>;
using Gemm = cutlass::gemm::device::GemmUniversalAdapter<GemmKernel>;

// Force the device kernel symbol into the cubin without needing a host main.
auto* _anchor = &cutlass::device_kernel<GemmKernel>;


// ===== COMPILED SASS (sm_90a) =====

	.target	sm_90a

	.elftype	@"ET_EXEC"


//--------------------- .note.nv.tkinfo           --------------------------
	.section	.note.nv.tkinfo,"",@"SHT_NOTE"
	.sectionflags	@"SHF_NOTE_NV_TKINFO"
	.tkinfo
        /*0018*/ 	.word	0x00000002
        /*0030*/ 	.string	""
        /*0030*/ 	.string	"ptxas"
        /*0030*/ 	.string	"Cuda compilation tools, release 13.0, V13.0.88"
        /*0030*/ 	.string	"Build cuda_13.0.r13.0/compiler.36424714_0"
        /*0030*/ 	.string	"-arch sm_90a -m 64 "



//--------------------- .note.nv.cuinfo           --------------------------
	.section	.note.nv.cuinfo,"",@"SHT_NOTE"
	.sectionflags	@"SHF_NOTE_NV_CUINFO"
        /*0018*/ 	.short	0x0002
        /*001a*/ 	.short	0x005a
        /*001c*/ 	.short	0x0082
	.zero		2


//--------------------- .nv.info                  --------------------------
	.section	.nv.info,"",@"SHT_CUDA_INFO"
	.align	4


	//----- nvinfo : EIATTR_REGCOUNT
	.align		4
        /*0000*/ 	.byte	0x04, 0x2f
        /*0002*/ 	.short	(.L_15 - .L_14)
	.align		4
.L_14:
        /*0004*/ 	.word	index@(_ZN7cutlass13device_kernelINS_4gemm6kernel13GemmUniversalIN4cute5tupleIJiiiiEEENS1_10collective13CollectiveMmaINS1_34MainloopSm90TmaGmmaWarpSpecializedILi16ENS5_IJNS4_1CILi1EEESB_SB_EEENS1_35KernelTmaWarpSpecializedCooperativeEEENS5_IJNSA_ILi128EEENSA_ILi96EEENSA_ILi32EEEEEENS_6half_tENS5_IJlSB_lEEESJ_SK_NS4_8TiledMMAINS4_8MMA_AtomIJNS4_4SM904GMMA25MMA_64x96x16_F32F16F16_SSILNSO_5MajorE0ELSQ_0ELNSO_7ScaleInE1ELSR_1EEEEEENS4_6LayoutINS5_IJNSA_ILi2EEESB_SB_EEENS5_IJSB_NSA_ILi0EEESX_EEEEENS5_IJNS4_10UnderscoreES10_S10_EEEEENS4_13SM90_TMA_LOADENS4_14ComposedLayoutINS4_7SwizzleILi2ELi4ELi3EEENS4_18smem_ptr_flag_bitsILi16EEENSU_INS5_IJNSA_ILi8EEESH_EEENS5_IJSH_SB_EEEEEEEvNS4_8identityES13_S1D_vS1E_EENS_8epilogue10collective6detail29Sm90TmaWarpSpecializedAdapterINS1H_15DefaultEpilogueISJ_SK_SK_NS1G_6thread17LinearCombinationISJ_Li1EffLNS1L_9ScaleType4KindE0ELNS_15FloatRoundStyleE2ESJ_EENS1_15EpilogueDefaultEEEEEvvEEEEvNT_6ParamsE)
        /*0008*/ 	.word	0x000000a8


	//----- nvinfo : EIATTR_FRAME_SIZE
	.align		4
.L_15:
        /*000c*/ 	.byte	0x04, 0x11
        /*000e*/ 	.short	(.L_17 - .L_16)
	.align		4
.L_16:
        /*0010*/ 	.word	index@(_ZN7cutlass13device_kernelINS_4gemm6kernel13GemmUniversalIN4cute5tupleIJiiiiEEENS1_10collective13CollectiveMmaINS1_34MainloopSm90TmaGmmaWarpSpecializedILi16ENS5_IJNS4_1CILi1EEESB_SB_EEENS1_35KernelTmaWarpSpecializedCooperativeEEENS5_IJNSA_ILi128EEENSA_ILi96EEENSA_ILi32EEEEEENS_6half_tENS5_IJlSB_lEEESJ_SK_NS4_8TiledMMAINS4_8MMA_AtomIJNS4_4SM904GMMA25MMA_64x96x16_F32F16F16_SSILNSO_5MajorE0ELSQ_0ELNSO_7ScaleInE1ELSR_1EEEEEENS4_6LayoutINS5_IJNSA_ILi2EEESB_SB_EEENS5_IJSB_NSA_ILi0EEESX_EEEEENS5_IJNS4_10UnderscoreES10_S10_EEEEENS4_13SM90_TMA_LOADENS4_14ComposedLayoutINS4_7SwizzleILi2ELi4ELi3EEENS4_18smem_ptr_flag_bitsILi16EEENSU_INS5_IJNSA_ILi8EEESH_EEENS5_IJSH_SB_EEEEEEEvNS4_8identityES13_S1D_vS1E_EENS_8epilogue10collective6detail29Sm90TmaWarpSpecializedAdapterINS1H_15DefaultEpilogueISJ_SK_SK_NS1G_6thread17LinearCombinationISJ_Li1EffLNS1L_9ScaleType4KindE0ELNS_15FloatRoundStyleE2ESJ_EENS1_15EpilogueDefaultEEEEEvvEEEEvNT_6ParamsE)
        /*0014*/ 	.word	0x00000000


	//----- nvinfo : EIATTR_MIN_STACK_SIZE
	.align		4
.L_17:
        /*0018*/ 	.byte	0x04, 0x12
        /*001a*/ 	.short	(.L_19 - .L_18)
	.align		4
.L_18:
        /*001c*/ 	.word	index@(_ZN7cutlass13device_kernelINS_4gemm6kernel13GemmUniversalIN4cute5tupleIJiiiiEEENS1_10collective13CollectiveMmaINS1_34MainloopSm90TmaGmmaWarpSpecializedILi16ENS5_IJNS4_1CILi1EEESB_SB_EEENS1_35KernelTmaWarpSpecializedCooperativeEEENS5_IJNSA_ILi128EEENSA_ILi96EEENSA_ILi32EEEEEENS_6half_tENS5_IJlSB_lEEESJ_SK_NS4_8TiledMMAINS4_8MMA_AtomIJNS4_4SM904GMMA25MMA_64x96x16_F32F16F16_SSILNSO_5MajorE0ELSQ_0ELNSO_7ScaleInE1ELSR_1EEEEEENS4_6LayoutINS5_IJNSA_ILi2EEESB_SB_EEENS5_IJSB_NSA_ILi0EEESX_EEEEENS5_IJNS4_10UnderscoreES10_S10_EEEEENS4_13SM90_TMA_LOADENS4_14ComposedLayoutINS4_7SwizzleILi2ELi4ELi3EEENS4_18smem_ptr_flag_bitsILi16EEENSU_INS5_IJNSA_ILi8EEESH_EEENS5_IJSH_SB_EEEEEEEvNS4_8identityES13_S1D_vS1E_EENS_8epilogue10collective6detail29Sm90TmaWarpSpecializedAdapterINS1H_15DefaultEpilogueISJ_SK_SK_NS1G_6thread17LinearCombinationISJ_Li1EffLNS1L_9ScaleType4KindE0ELNS_15FloatRoundStyleE2ESJ_EENS1_15EpilogueDefaultEEEEEvvEEEEvNT_6ParamsE)
        /*0020*/ 	.word	0x00000000
.L_19:


//--------------------- .nv.compat                --------------------------
	.section	.nv.compat,"",@"SHT_CUDA_COMPAT_INFO"
	.align	4
        /*0000*/ 	.byte	0x02, 0x09, 0x01, 0x00, 0x02, 0x02, 0x04, 0x00, 0x02, 0x05, 0x05, 0x00, 0x03, 0x07, 0x01, 0x01
        /*0010*/ 	.byte	0x02, 0x03, 0x01, 0x00, 0x02, 0x06, 0x01, 0x00, 0x04, 0x0b, 0x08, 0x00, 0x00, 0x00, 0x00, 0x00
        /*0020*/ 	.byte	0x00, 0x00, 0x00, 0x00


//--------------------- .nv.info._ZN7cutlass13device_kernelINS_4gemm6kernel13GemmUniversalIN4cute5tupleIJiiiiEEENS1_10collective13CollectiveMmaINS1_34MainloopSm90TmaGmmaWarpSpecializedILi16ENS5_IJNS4_1CILi1EEESB_SB_EEENS1_35KernelTmaWarpSpecializedCooperativeEEENS5_IJNSA_ILi128EEENSA_ILi96EEENSA_ILi32EEEEEENS_6half_tENS5_IJlSB_lEEESJ_SK_NS4_8TiledMMAINS4_8MMA_AtomIJNS4_4SM904GMMA25MMA_64x96x16_F32F16F16_SSILNSO_5MajorE0ELSQ_0ELNSO_7ScaleInE1ELSR_1EEEEEENS4_6LayoutINS5_IJNSA_ILi2EEESB_SB_EEENS5_IJSB_NSA_ILi0EEESX_EEEEENS5_IJNS4_10UnderscoreES10_S10_EEEEENS4_13SM90_TMA_LOADENS4_14ComposedLayoutINS4_7SwizzleILi2ELi4ELi3EEENS4_18smem_ptr_flag_bitsILi16EEENSU_INS5_IJNSA_ILi8EEESH_EEENS5_IJSH_SB_EEEEEEEvNS4_8identityES13_S1D_vS1E_EENS_8epilogue10collective6detail29Sm90TmaWarpSpecializedAdapterINS1H_15DefaultEpilogueISJ_SK_SK_NS1G_6thread17LinearCombinationISJ_Li1EffLNS1L_9ScaleType4KindE0ELNS_15FloatRoundStyleE2ESJ_EENS1_15EpilogueDefaultEEEEEvvEEEEvNT_6ParamsE --------------------------
	.section	.nv.info._ZN7cutlass13device_kernelINS_4gemm6kernel13GemmUniversalIN4cute5tupleIJiiiiEEENS1_10collective13CollectiveMmaINS1_34MainloopSm90TmaGmmaWarpSpecializedILi16ENS5_IJNS4_1CILi1EEESB_SB_EEENS1_35KernelTmaWarpSpecializedCooperativeEEENS5_IJNSA_ILi128EEENSA_ILi96EEENSA_ILi32EEEEEENS_6half_tENS5_IJlSB_lEEESJ_SK_NS4_8TiledMMAINS4_8MMA_AtomIJNS4_4SM904GMMA25MMA_64x96x16_F32F16F16_SSILNSO_5MajorE0ELSQ_0ELNSO_7ScaleInE1ELSR_1EEEEEENS4_6LayoutINS5_IJNSA_ILi2EEESB_SB_EEENS5_IJSB_NSA_ILi0EEESX_EEEEENS5_IJNS4_10UnderscoreES10_S10_EEEEENS4_13SM90_TMA_LOADENS4_14ComposedLayoutINS4_7SwizzleILi2ELi4ELi3EEENS4_18smem_ptr_flag_bitsILi16EEENSU_INS5_IJNSA_ILi8EEESH_EEENS5_IJSH_SB_EEEEEEEvNS4_8identityES13_S1D_vS1E_EENS_8epilogue10collective6detail29Sm90TmaWarpSpecializedAdapterINS1H_15DefaultEpilogueISJ_SK_SK_NS1G_6thread17LinearCombinationISJ_Li1EffLNS1L_9ScaleType4KindE0ELNS_15FloatRoundStyleE2ESJ_EENS1_15EpilogueDefaultEEEEEvvEEEEvNT_6ParamsE,"",@"SHT_CUDA_INFO"
	.sectionflags	@""
	.align	4


	//----- nvinfo : EIATTR_CUDA_API_VERSION
	.align		4
        /*0000*/ 	.byte	0x04, 0x37
        /*0002*/ 	.short	(.L_21 - .L_20)
.L_20:
        /*0004*/ 	.word	0x00000082


	//----- nvinfo : EIATTR_KPARAM_INFO
	.align		4
.L_21:
        /*0008*/ 	.byte	0x04, 0x17
        /*000a*/ 	.short	(.L_23 - .L_22)
.L_22:
        /*000c*/ 	.word	0x00000000
        /*0010*/ 	.short	0x0000
        /*0012*/ 	.short	0x0070
        /*0014*/ 	.byte	0x00, 0xf0, 0x01, 0x10


	//----- nvinfo : EIATTR_SPARSE_MMA_MASK
	.align		4
.L_23:
        /*0018*/ 	.byte	0x03, 0x50
        /*001a*/ 	.short	0x0000


	//----- nvinfo : EIATTR_MAXREG_COUNT
	.align		4
        /*001c*/ 	.byte	0x03, 0x1b
        /*001e*/ 	.short	0x00a8


	//----- nvinfo : EIATTR_NUM_BARRIERS
	.align		4
        /*0020*/ 	.byte	0x02, 0x4c
        /*0022*/ 	.byte	0x01
	.zero		1


	//----- nvinfo : EIATTR_EXTERNS
	.align		4
        /*0024*/ 	.byte	0x04, 0x0f
        /*0026*/ 	.short	(.L_25 - .L_24)


	//   ....[0]....
	.align		4
.L_24:
        /*0028*/ 	.word	index@(__assertfail)


	//----- nvinfo : EIATTR_MERCURY_ISA_VERSION
	.align		4
.L_25:
        /*002c*/ 	.byte	0x03, 0x5f
        /*002e*/ 	.short	0x0101


	//----- nvinfo : EIATTR_INT_WARP_WIDE_INSTR_OFFSETS
	.align		4
        /*0030*/ 	.byte	0x04, 0x31
        /*0032*/ 	.short	(.L_27 - .L_26)


	//   ....[0]....
.L_26:
        /*0034*/ 	.word	0x00000550


	//   ....[1]....
        /*0038*/ 	.word	0x00000560


	//   ....[2]....
        /*003c*/ 	.word	0x00000660


	//----- nvinfo : EIATTR_COOP_GROUP_MASK_REGIDS
	.align		4
.L_27:
        /*0040*/ 	.byte	0x04, 0x29
        /*0042*/ 	.short	(.L_29 - .L_28)


	//   ....[0]....
.L_28:
        /*0044*/ 	.word	0xffffffff


	//   ....[1]....
        /*0048*/ 	.word	0xffffffff


	//   ....[2]....
        /*004c*/ 	.word	0xffffffff


	//   ....[3]....
        /*0050*/ 	.word	0xffffffff


	//   ....[4]....
        /*0054*/ 	.word	0xffffffff


	//----- nvinfo : EIATTR_COOP_GROUP_INSTR_OFFSETS
	.align		4
.L_29:
        /*0058*/ 	.byte	0x04, 0x28
        /*005a*/ 	.short	(.L_31 - .L_30)


	//   ....[0]....
.L_30:
        /*005c*/ 	.word	0x00000060


	//   ....[1]....
        /*0060*/ 	.word	0x00000070


	//   ....[2]....
        /*0064*/ 	.word	0x00000130


	//   ....[3]....
        /*0068*/ 	.word	0x00000470


	//   ....[4]....
        /*006c*/ 	.word	0x000012b0


	//----- nvinfo : EIATTR_REG_RECONFIG
	.align		4
.L_31:
        /*0070*/ 	.byte	0x01, 0x54
	.zero		2


	//----- nvinfo : EIATTR_SYSCALL_OFFSETS
	.align		4
        /*0074*/ 	.byte	0x04, 0x46
        /*0076*/ 	.short	(.L_33 - .L_32)


	//   ....[0]....
.L_32:
        /*0078*/ 	.word	0x00001480


	//----- nvinfo : EIATTR_MBARRIER_INSTR_OFFSETS
	.align		4
.L_33:
        /*007c*/ 	.byte	0x04, 0x39
        /*007e*/ 	.short	(.L_35 - .L_34)


	//   ....[0]....
.L_34:
        /*0080*/ 	.word	0x00000250
        /*0084*/ 	.word	0x000000ff
        /*0088*/ 	.word	0x00000000
        /*008c*/ 	.short	0x0100
        /*008e*/ 	.byte	0x08
	.zero		1


	//   ....[1]....
        /*0090*/ 	.word	0x00000260
        /*0094*/ 	.word	0x000000ff
        /*0098*/ 	.word	0x00000080
        /*009c*/ 	.short	0x0100
        /*009e*/ 	.byte	0x08
	.zero		1


	//   ....[2]....
        /*00a0*/ 	.word	0x00000270
        /*00a4*/ 	.word	0x000000ff
        /*00a8*/ 	.word	0x00000008
        /*00ac*/ 	.short	0x0100
        /*00ae*/ 	.byte	0x08
	.zero		1


	//   ....[3]....
        /*00b0*/ 	.word	0x00000280
        /*00b4*/ 	.word	0x000000ff
        /*00b8*/ 	.word	0x00000088
        /*00bc*/ 	.short	0x0100
        /*00be*/ 	.byte	0x08
	.zero		1


	//   ....[4]....
        /*00c0*/ 	.word	0x00000290
        /*00c4*/ 	.word	0x000000ff
        /*00c8*/ 	.word	0x00000010
        /*00cc*/ 	.short	0x0100
        /*00ce*/ 	.byte	0x08
	.zero		1


	//   ....[5]....
        /*00d0*/ 	.word	0x000002a0
        /*00d4*/ 	.word	0x000000ff
        /*00d8*/ 	.word	0x00000090
        /*00dc*/ 	.short	0x0100
        /*00de*/ 	.byte	0x08
	.zero		1


	//   ....[6]....
        /*00e0*/ 	.word	0x000002b0
        /*00e4*/ 	.word	0x000000ff
        /*00e8*/ 	.word	0x00000018
        /*00ec*/ 	.short	0x0100
        /*00ee*/ 	.byte	0x08
	.zero		1


	//   ....[7]....
        /*00f0*/ 	.word	0x000002c0
        /*00f4*/ 	.word	0x000000ff
        /*00f8*/ 	.word	0x00000098
        /*00fc*/ 	.short	0x0100
        /*00fe*/ 	.byte	0x08
	.zero		1


	//   ....[8]....
        /*0100*/ 	.word	0x000002d0
        /*0104*/ 	.word	0x000000ff
        /*0108*/ 	.word	0x00000020
        /*010c*/ 	.short	0x0100
        /*010e*/ 	.byte	0x08
	.zero		1


	//   ....[9]....
        /*0110*/ 	.word	0x000002e0
        /*0114*/ 	.word	0x000000ff
        /*0118*/ 	.word	0x000000a0
        /*011c*/ 	.short	0x0100
        /*011e*/ 	.byte	0x08
	.zero		1


	//   ....[10]....
        /*0120*/ 	.word	0x000002f0
        /*0124*/ 	.word	0x000000ff
        /*0128*/ 	.word	0x00000028
        /*012c*/ 	.short	0x0100
        /*012e*/ 	.byte	0x08
	.zero		1


	//   ....[11]....
        /*0130*/ 	.word	0x00000300
        /*0134*/ 	.word	0x000000ff
        /*0138*/ 	.word	0x000000a8
        /*013c*/ 	.short	0x0100
        /*013e*/ 	.byte	0x08
	.zero		1


	//   ....[12]....
        /*0140*/ 	.word	0x00000310
        /*0144*/ 	.word	0x000000ff
        /*0148*/ 	.word	0x00000030
        /*014c*/ 	.short	0x0100
        /*014e*/ 	.byte	0x08
	.zero		1


	//   ....[13]....
        /*0150*/ 	.word	0x00000320
        /*0154*/ 	.word	0x000000ff
        /*0158*/ 	.word	0x000000b0
        /*015c*/ 	.short	0x0100
        /*015e*/ 	.byte	0x08
	.zero		1


	//   ....[14]....
        /*0160*/ 	.word	0x00000330
        /*0164*/ 	.word	0x000000ff
        /*0168*/ 	.word	0x00000038
        /*016c*/ 	.short	0x0100
        /*016e*/ 	.byte	0x08
	.zero		1


	//   ....[15]....
        /*0170*/ 	.word	0x00000340
        /*0174*/ 	.word	0x000000ff
        /*0178*/ 	.word	0x000000b8
        /*017c*/ 	.short	0x0100
        /*017e*/ 	.byte	0x08
	.zero		1


	//   ....[16]....
        /*0180*/ 	.word	0x00000350
        /*0184*/ 	.word	0x000000ff
        /*0188*/ 	.word	0x00000040
        /*018c*/ 	.short	0x0100
        /*018e*/ 	.byte	0x08
	.zero		1


	//   ....[17]....
        /*0190*/ 	.word	0x00000360
        /*0194*/ 	.word	0x000000ff
        /*0198*/ 	.word	0x000000c0
        /*019c*/ 	.short	0x0100
        /*019e*/ 	.byte	0x08
	.zero		1


	//   ....[18]....
        /*01a0*/ 	.word	0x00000370
        /*01a4*/ 	.word	0x000000ff
        /*01a8*/ 	.word	0x00000048
        /*01ac*/ 	.short	0x0100
        /*01ae*/ 	.byte	0x08
	.zero		1


	//   ....[19]....
        /*01b0*/ 	.word	0x00000380
        /*01b4*/ 	.word	0x000000ff
        /*01b8*/ 	.word	0x000000c8
        /*01bc*/ 	.short	0x0100
        /*01be*/ 	.byte	0x08
	.zero		1


	//   ....[20]....
        /*01c0*/ 	.word	0x00000390
        /*01c4*/ 	.word	0x000000ff
        /*01c8*/ 	.word	0x00000050
        /*01cc*/ 	.short	0x0100
        /*01ce*/ 	.byte	0x08
	.zero		1


	//   ....[21]....
        /*01d0*/ 	.word	0x000003a0
        /*01d4*/ 	.word	0x000000ff
        /*01d8*/ 	.word	0x000000d0
        /*01dc*/ 	.short	0x0100
        /*01de*/ 	.byte	0x08
	.zero		1


	//   ....[22]....
        /*01e0*/ 	.word	0x000003b0
        /*01e4*/ 	.word	0x000000ff
        /*01e8*/ 	.word	0x00000058
        /*01ec*/ 	.short	0x0100
        /*01ee*/ 	.byte	0x08
	.zero		1


	//   ....[23]....
        /*01f0*/ 	.word	0x000003c0
        /*01f4*/ 	.word	0x000000ff
        /*01f8*/ 	.word	0x000000d8
        /*01fc*/ 	.short	0x0100
        /*01fe*/ 	.byte	0x08
	.zero		1


	//   ....[24]....
        /*0200*/ 	.word	0x000003d0
        /*0204*/ 	.word	0x000000ff
        /*0208*/ 	.word	0x00000060
        /*020c*/ 	.short	0x0100
        /*020e*/ 	.byte	0x08
	.zero		1


	//   ....[25]....
        /*0210*/ 	.word	0x000003e0
        /*0214*/ 	.word	0x000000ff
        /*0218*/ 	.word	0x000000e0
        /*021c*/ 	.short	0x0100
        /*021e*/ 	.byte	0x08
	.zero		1


	//   ....[26]....
        /*0220*/ 	.word	0x000003f0
        /*0224*/ 	.word	0x000000ff
        /*0228*/ 	.word	0x00000068
        /*022c*/ 	.short	0x0100
        /*022e*/ 	.byte	0x08
	.zero		1


	//   ....[27]....
        /*0230*/ 	.word	0x00000400
        /*0234*/ 	.word	0x000000ff
        /*0238*/ 	.word	0x000000e8
        /*023c*/ 	.short	0x0100
        /*023e*/ 	.byte	0x08
	.zero		1


	//   ....[28]....
        /*0240*/ 	.word	0x00000410
        /*0244*/ 	.word	0x000000ff
        /*0248*/ 	.word	0x00000070
        /*024c*/ 	.short	0x0100
        /*024e*/ 	.byte	0x08
	.zero		1


	//   ....[29]....
        /*0250*/ 	.word	0x00000420
        /*0254*/ 	.word	0x000000ff
        /*0258*/ 	.word	0x000000f0
        /*025c*/ 	.short	0x0100
        /*025e*/ 	.byte	0x08
	.zero		1


	//   ....[30]....
        /*0260*/ 	.word	0x00000430
        /*0264*/ 	.word	0x000000ff
        /*0268*/ 	.word	0x00000078
        /*026c*/ 	.short	0x0100
        /*026e*/ 	.byte	0x08
	.zero		1


	//   ....[31]....
        /*0270*/ 	.word	0x00000440
        /*0274*/ 	.word	0x000000ff
        /*0278*/ 	.word	0x000000f8
        /*027c*/ 	.short	0x0100
        /*027e*/ 	.byte	0x08
	.zero		1


	//   ....[32]....
        /*0280*/ 	.word	0x000006e0
        /*0284*/ 	.word	0x000000ff
        /*0288*/ 	.word	0x00000110
        /*028c*/ 	.short	0x0100
        /*028e*/ 	.byte	0x08
	.zero		1


	//   ....[33]....
        /*0290*/ 	.word	0x00000770
        /*0294*/ 	.word	0x000000ff
        /*0298*/ 	.word	0x00000118
        /*029c*/ 	.short	0x0100
        /*029e*/ 	.byte	0x08
	.zero		1


	//   ....[34]....
        /*02a0*/ 	.word	0x00001500
        /*02a4*/ 	.word	0x00000003
        /*02a8*/ 	.word	0x00000000
        /*02ac*/ 	.short	0x010a
        /*02ae*/ 	.byte	0x3f
	.zero		1


	//   ....[35]....
        /*02b0*/ 	.word	0x00001560
        /*02b4*/ 	.word	0x00000003
        /*02b8*/ 	.word	0x00000000
        /*02bc*/ 	.short	0x010a
        /*02be*/ 	.byte	0x3f
	.zero		1


	//   ....[36]....
        /*02c0*/ 	.word	0x000017b0
        /*02c4*/ 	.word	0x000000ff
        /*02c8*/ 	.word	0x00000000
        /*02cc*/ 	.short	0x010a
        /*02ce*/ 	.byte	0x04
	.zero		1


	//   ....[37]....
        /*02d0*/ 	.word	0x000017f0
        /*02d4*/ 	.word	0x000000ff
        /*02d8*/ 	.word	0x00000000
        /*02dc*/ 	.short	0x010a
        /*02de*/ 	.byte	0x04
	.zero		1


	//   ....[38]....
        /*02e0*/ 	.word	0x00001950
        /*02e4*/ 	.word	0x000000ff
        /*02e8*/ 	.word	0x00000000
        /*02ec*/ 	.short	0x0101
        /*02ee*/ 	.byte	0x04
	.zero		1


	//   ....[39]....
        /*02f0*/ 	.word	0x00001b10
        /*02f4*/ 	.word	0x000000ff
        /*02f8*/ 	.word	0x00000000
        /*02fc*/ 	.short	0x0101
        /*02fe*/ 	.byte	0x04
	.zero		1


	//   ....[40]....
        /*0300*/ 	.word	0x00005e50
        /*0304*/ 	.word	0x0000000e
        /*0308*/ 	.word	0x00000080
        /*030c*/ 	.short	0x010a
        /*030e*/ 	.byte	0x3f
	.zero		1


	//   ....[41]....
        /*0310*/ 	.word	0x00006210
        /*0314*/ 	.word	0x00000005
        /*0318*/ 	.word	0x00000118
        /*031c*/ 	.short	0x0101
        /*031e*/ 	.byte	0x3f
	.zero		1


	//   ....[42]....
        /*0320*/ 	.word	0x00006920
        /*0324*/ 	.word	0x00000007
        /*0328*/ 	.word	0x00000000
        /*032c*/ 	.short	0x010a
        /*032e*/ 	.byte	0x3f
	.zero		1


	//   ....[43]....
        /*0330*/ 	.word	0x000069a0
        /*0334*/ 	.word	0x00000008
        /*0338*/ 	.word	0x00000000
        /*033c*/ 	.short	0x010a
        /*033e*/ 	.byte	0x3f
	.zero		1


	//   ....[44]....
        /*0340*/ 	.word	0x00006a30
        /*0344*/ 	.word	0x00000009
        /*0348*/ 	.word	0x00000000
        /*034c*/ 	.short	0x010a
        /*034e*/ 	.byte	0x3f
	.zero		1


	//   ....[45]....
        /*0350*/ 	.word	0x00006ac0
        /*0354*/ 	.word	0x00000008
        /*0358*/ 	.word	0x00000000
        /*035c*/ 	.short	0x010a
        /*035e*/ 	.byte	0x3f
	.zero		1


	//   ....[46]....
        /*0360*/ 	.word	0x00006b50
        /*0364*/ 	.word	0x00000009
        /*0368*/ 	.word	0x00000000
        /*036c*/ 	.short	0x010a
        /*036e*/ 	.byte	0x3f
	.zero		1


	//   ....[47]....
        /*0370*/ 	.word	0x00006be0
        /*0374*/ 	.word	0x00000008
        /*0378*/ 	.word	0x00000000
        /*037c*/ 	.short	0x010a
        /*037e*/ 	.byte	0x3f
	.zero		1


	//   ....[48]....
        /*0380*/ 	.word	0x00006c70
        /*0384*/ 	.word	0x00000009
        /*0388*/ 	.word	0x00000000
        /*038c*/ 	.short	0x010a
        /*038e*/ 	.byte	0x3f
	.zero		1


	//   ....[49]....
        /*0390*/ 	.word	0x00006d00
        /*0394*/ 	.word	0x00000008
        /*0398*/ 	.word	0x00000000
        /*039c*/ 	.short	0x010a
        /*039e*/ 	.byte	0x3f
	.zero		1


	//   ....[50]....
        /*03a0*/ 	.word	0x00006d90
        /*03a4*/ 	.word	0x00000009
        /*03a8*/ 	.word	0x00000000
        /*03ac*/ 	.short	0x010a
        /*03ae*/ 	.byte	0x3f
	.zero		1


	//   ....[51]....
        /*03b0*/ 	.word	0x00006e20
        /*03b4*/ 	.word	0x00000008
        /*03b8*/ 	.word	0x00000000
        /*03bc*/ 	.short	0x010a
        /*03be*/ 	.byte	0x3f
	.zero		1


	//   ....[52]....
        /*03c0*/ 	.word	0x00006eb0
        /*03c4*/ 	.word	0x00000009
        /*03c8*/ 	.word	0x00000000
        /*03cc*/ 	.short	0x010a
        /*03ce*/ 	.byte	0x3f
	.zero		1


	//   ....[53]....
        /*03d0*/ 	.word	0x00006f40
        /*03d4*/ 	.word	0x00000008
        /*03d8*/ 	.word	0x00000000
        /*03dc*/ 	.short	0x010a
        /*03de*/ 	.byte	0x3f
	.zero		1


	//   ....[54]....
        /*03e0*/ 	.word	0x00006fd0
        /*03e4*/ 	.word	0x00000009
        /*03e8*/ 	.word	0x00000000
        /*03ec*/ 	.short	0x010a
        /*03ee*/ 	.byte	0x3f
	.zero		1


	//   ....[55]....
        /*03f0*/ 	.word	0x00007060
        /*03f4*/ 	.word	0x00000008
        /*03f8*/ 	.word	0x00000000
        /*03fc*/ 	.short	0x010a
        /*03fe*/ 	.byte	0x3f
	.zero		1


	//   ....[56]....
        /*0400*/ 	.word	0x000070f0
        /*0404*/ 	.word	0x0000000b
        /*0408*/ 	.word	0x00000000
        /*040c*/ 	.short	0x010a
        /*040e*/ 	.byte	0x3f
	.zero		1


	//   ....[57]....
        /*0410*/ 	.word	0x00007180
        /*0414*/ 	.word	0x00000003
        /*0418*/ 	.word	0x00000000
        /*041c*/ 	.short	0x010a
        /*041e*/ 	.byte	0x3f
	.zero		1


	//   ....[58]....
        /*0420*/ 	.word	0x000071e0
        /*0424*/ 	.word	0x00000003
        /*0428*/ 	.word	0x00000000
        /*042c*/ 	.short	0x010a
        /*042e*/ 	.byte	0x3f
	.zero		1


	//   ....[59]....
        /*0430*/ 	.word	0x00007240
        /*0434*/ 	.word	0x00000004
        /*0438*/ 	.word	0x00000000
        /*043c*/ 	.short	0x010a
        /*043e*/ 	.byte	0x3f
	.zero		1


	//   ....[60]....
        /*0440*/ 	.word	0x00007310
        /*0444*/ 	.word	0x0000000e
        /*0448*/ 	.word	0x00000080
        /*044c*/ 	.short	0x010a
        /*044e*/ 	.byte	0x3f
	.zero		1


	//   ....[61]....
        /*0450*/ 	.word	0x000073e0
        /*0454*/ 	.word	0x00000007
        /*0458*/ 	.word	0x00000000
        /*045c*/ 	.short	0x010a
        /*045e*/ 	.byte	0x3f
	.zero		1


	//   ....[62]....
        /*0460*/ 	.word	0x00007430
        /*0464*/ 	.word	0x00000008
        /*0468*/ 	.word	0x00000000
        /*046c*/ 	.short	0x010a
        /*046e*/ 	.byte	0x3f
	.zero		1


	//   ....[63]....
        /*0470*/ 	.word	0x00007480
        /*0474*/ 	.word	0x00000009
        /*0478*/ 	.word	0x00000000
        /*047c*/ 	.short	0x010a
        /*047e*/ 	.byte	0x3f
	.zero		1


	//   ....[64]....
        /*0480*/ 	.word	0x000074d0
        /*0484*/ 	.word	0x00000008
        /*0488*/ 	.word	0x00000000
        /*048c*/ 	.short	0x010a
        /*048e*/ 	.byte	0x3f
	.zero		1


	//   ....[65]....
        /*0490*/ 	.word	0x00007520
        /*0494*/ 	.word	0x00000009
        /*0498*/ 	.word	0x00000000
        /*049c*/ 	.short	0x010a
        /*049e*/ 	.byte	0x3f
	.zero		1


	//   ....[66]....
        /*04a0*/ 	.word	0x00007570
        /*04a4*/ 	.word	0x00000008
        /*04a8*/ 	.word	0x00000000
        /*04ac*/ 	.short	0x010a
        /*04ae*/ 	.byte	0x3f
	.zero		1


	//   ....[67]....
        /*04b0*/ 	.word	0x000075c0
        /*04b4*/ 	.word	0x00000009
        /*04b8*/ 	.word	0x00000000
        /*04bc*/ 	.short	0x010a
        /*04be*/ 	.byte	0x3f
	.zero		1


	//   ....[68]....
        /*04c0*/ 	.word	0x00007610
        /*04c4*/ 	.word	0x00000008
        /*04c8*/ 	.word	0x00000000
        /*04cc*/ 	.short	0x010a
        /*04ce*/ 	.byte	0x3f
	.zero		1


	//   ....[69]....
        /*04d0*/ 	.word	0x00007660
        /*04d4*/ 	.word	0x00000009
        /*04d8*/ 	.word	0x00000000
        /*04dc*/ 	.short	0x010a
        /*04de*/ 	.byte	0x3f
	.zero		1


	//   ....[70]....
        /*04e0*/ 	.word	0x000076b0
        /*04e4*/ 	.word	0x00000008
        /*04e8*/ 	.word	0x00000000
        /*04ec*/ 	.short	0x010a
        /*04ee*/ 	.byte	0x3f
	.zero		1


	//   ....[71]....
        /*04f0*/ 	.word	0x00007700
        /*04f4*/ 	.word	0x00000009
        /*04f8*/ 	.word	0x00000000
        /*04fc*/ 	.short	0x010a
        /*04fe*/ 	.byte	0x3f
	.zero		1


	//   ....[72]....
        /*0500*/ 	.word	0x00007750
        /*0504*/ 	.word	0x00000008
        /*0508*/ 	.word	0x00000000
        /*050c*/ 	.short	0x010a
        /*050e*/ 	.byte	0x3f
	.zero		1


	//   ....[73]....
        /*0510*/ 	.word	0x000077a0
        /*0514*/ 	.word	0x00000009
        /*0518*/ 	.word	0x00000000
        /*051c*/ 	.short	0x010a
        /*051e*/ 	.byte	0x3f
	.zero		1


	//   ....[74]....
        /*0520*/ 	.word	0x000077f0
        /*0524*/ 	.word	0x00000008
        /*0528*/ 	.word	0x00000000
        /*052c*/ 	.short	0x010a
        /*052e*/ 	.byte	0x3f
	.zero		1


	//   ....[75]....
        /*0530*/ 	.word	0x00007840
        /*0534*/ 	.word	0x0000000b
        /*0538*/ 	.word	0x00000000
        /*053c*/ 	.short	0x010a
        /*053e*/ 	.byte	0x3f
	.zero		1


	//----- nvinfo : EIATTR_NUM_MBARRIERS
	.align		4
.L_35:
        /*0540*/ 	.byte	0x03, 0x38
        /*0542*/ 	.short	0x0022


	//----- nvinfo : EIATTR_EXIT_INSTR_OFFSETS
	.align		4
        /*0544*/ 	.byte	0x04, 0x1c
        /*0546*/ 	.short	(.L_37 - .L_36)


	//   ....[0]....
.L_36:
        /*0548*/ 	.word	0x00000810


	//   ....[1]....
        /*054c*/ 	.word	0x000010e0


	//   ....[2]....
        /*0550*/ 	.word	0x00005530


	//   ....[3]....
        /*0554*/ 	.word	0x00005b60


	//   ....[4]....
        /*0558*/ 	.word	0x000071d0


	//----- nvinfo : EIATTR_MAX_THREADS
	.align		4
.L_37:
        /*055c*/ 	.byte	0x04, 0x05
        /*055e*/ 	.short	(.L_39 - .L_38)
.L_38:
        /*0560*/ 	.word	0x00000180
        /*0564*/ 	.word	0x00000001
        /*0568*/ 	.word	0x00000001


	//----- nvinfo : EIATTR_CRS_STACK_SIZE
	.align		4
.L_39:
        /*056c*/ 	.byte	0x04, 0x1e
        /*056e*/ 	.short	(.L_41 - .L_40)
.L_40:
        /*0570*/ 	.word	0x00000000


	//----- nvinfo : EIATTR_CBANK_PARAM_SIZE
	.align		4
.L_41:
        /*0574*/ 	.byte	0x03, 0x19
        /*0576*/ 	.short	0x0470


	//----- nvinfo : EIATTR_PARAM_CBANK
	.align		4
        /*0578*/ 	.byte	0x04, 0x0a
        /*057a*/ 	.short	(.L_43 - .L_42)
	.align		4
.L_42:
        /*057c*/ 	.word	index@(.nv.constant0._ZN7cutlass13device_kernelINS_4gemm6kernel13GemmUniversalIN4cute5tupleIJiiiiEEENS1_10collective13CollectiveMmaINS1_34MainloopSm90TmaGmmaWarpSpecializedILi16ENS5_IJNS4_1CILi1EEESB_SB_EEENS1_35KernelTmaWarpSpecializedCooperativeEEENS5_IJNSA_ILi128EEENSA_ILi96EEENSA_ILi32EEEEEENS_6half_tENS5_IJlSB_lEEESJ_SK_NS4_8TiledMMAINS4_8MMA_AtomIJNS4_4SM904GMMA25MMA_64x96x16_F32F16F16_SSILNSO_5MajorE0ELSQ_0ELNSO_7ScaleInE1ELSR_1EEEEEENS4_6LayoutINS5_IJNSA_ILi2EEESB_SB_EEENS5_IJSB_NSA_ILi0EEESX_EEEEENS5_IJNS4_10UnderscoreES10_S10_EEEEENS4_13SM90_TMA_LOADENS4_14ComposedLayoutINS4_7SwizzleILi2ELi4ELi3EEENS4_18smem_ptr_flag_bitsILi16EEENSU_INS5_IJNSA_ILi8EEESH_EEENS5_IJSH_SB_EEEEEEEvNS4_8identityES13_S1D_vS1E_EENS_8epilogue10collective6detail29Sm90TmaWarpSpecializedAdapterINS1H_15DefaultEpilogueISJ_SK_SK_NS1G_6thread17LinearCombinationISJ_Li1EffLNS1L_9ScaleType4KindE0ELNS_15FloatRoundStyleE2ESJ_EENS1_15EpilogueDefaultEEEEEvvEEEEvNT_6ParamsE)
        /*0580*/ 	.short	0x0210
        /*0582*/ 	.short	0x0470


	//----- nvinfo : EIATTR_SW_WAR
	.align		4
.L_43:
        /*0584*/ 	.byte	0x04, 0x36
        /*0586*/ 	.short	(.L_45 - .L_44)
.L_44:
        /*0588*/ 	.word	0x00000008
.L_45:


//--------------------- .nv.callgraph             --------------------------
	.section	.nv.callgraph,"",@"SHT_CUDA_CALLGRAPH"
	.align	4
	.sectionentsize	8
	.align		4
        /*0000*/ 	.word	0x00000000
	.align		4
        /*0004*/ 	.word	0xffffffff
	.align		4
        /*0008*/ 	.word	index@(_ZN7cutlass13device_kernelINS_4gemm6kernel13GemmUniversalIN4cute5tupleIJiiiiEEENS1_10collective13CollectiveMmaINS1_34MainloopSm90TmaGmmaWarpSpecializedILi16ENS5_IJNS4_1CILi1EEESB_SB_EEENS1_35KernelTmaWarpSpecializedCooperativeEEENS5_IJNSA_ILi128EEENSA_ILi96EEENSA_ILi32EEEEEENS_6half_tENS5_IJlSB_lEEESJ_SK_NS4_8TiledMMAINS4_8MMA_AtomIJNS4_4SM904GMMA25MMA_64x96x16_F32F16F16_SSILNSO_5MajorE0ELSQ_0ELNSO_7ScaleInE1ELSR_1EEEEEENS4_6LayoutINS5_IJNSA_ILi2EEESB_SB_EEENS5_IJSB_NSA_ILi0EEESX_EEEEENS5_IJNS4_10UnderscoreES10_S10_EEEEENS4_13SM90_TMA_LOADENS4_14ComposedLayoutINS4_7SwizzleILi2ELi4ELi3EEENS4_18smem_ptr_flag_bitsILi16EEENSU_INS5_IJNSA_ILi8EEESH_EEENS5_IJSH_SB_EEEEEEEvNS4_8identityES13_S1D_vS1E_EENS_8epilogue10collective6detail29Sm90TmaWarpSpecializedAdapterINS1H_15DefaultEpilogueISJ_SK_SK_NS1G_6thread17LinearCombinationISJ_Li1EffLNS1L_9ScaleType4KindE0ELNS_15FloatRoundStyleE2ESJ_EENS1_15EpilogueDefaultEEEEEvvEEEEvNT_6ParamsE)
	.align		4
        /*000c*/ 	.word	index@(__assertfail)
	.align		4
        /*0010*/ 	.word	0x00000000
	.align		4
        /*0014*/ 	.word	0xfffffffe
	.align		4
        /*0018*/ 	.word	0x00000000
	.align		4
        /*001c*/ 	.word	0xfffffffd
	.align		4
        /*0020*/ 	.word	0x00000000
	.align		4
        /*0024*/ 	.word	0xfffffffc


//--------------------- .nv.constant4             --------------------------
	.section	.nv.constant4,"a",@progbits
	.align	8
	.align		8
.nv.constant4:
        /*0000*/ 	.dword	__assertfail
	.align		8
        /*0008*/ 	.dword	__unnamed_1
	.align		8
        /*0010*/ 	.dword	_ZN40_INTERNAL_5b6abb72_4_k_cu_8ef78b9b_117894cuda3std3__45__cpo5beginE
	.align		8
        /*0018*/ 	.dword	_ZN40_INTERNAL_5b6abb72_4_k_cu_8ef78b9b_117894cuda3std3__45__cpo3endE
	.align		8
        /*0020*/ 	.dword	_ZN40_INTERNAL_5b6abb72_4_k_cu_8ef78b9b_117894cuda3std3__45__cpo6cbeginE
	.align		8
        /*0028*/ 	.dword	_ZN40_INTERNAL_5b6abb72_4_k_cu_8ef78b9b_117894cuda3std3__45__cpo4cendE
	.align		8
        /*0030*/ 	.dword	_ZN40_INTERNAL_5b6abb72_4_k_cu_8ef78b9b_117894cuda3std3__442_GLOBAL__N__5b6abb72_4_k_cu_8ef78b9b_117896ignoreE
	.align		8
        /*0038*/ 	.dword	_ZN40_INTERNAL_5b6abb72_4_k_cu_8ef78b9b_117894cuda3std3__419piecewise_constructE
	.align		8
        /*0040*/ 	.dword	_ZN40_INTERNAL_5b6abb72_4_k_cu_8ef78b9b_117894cuda3std3__48in_placeE
	.align		8
        /*0048*/ 	.dword	_ZN40_INTERNAL_5b6abb72_4_k_cu_8ef78b9b_117894cuda3std6ranges3__45__cpo4swapE
	.align		8
        /*0050*/ 	.dword	_ZN40_INTERNAL_5b6abb72_4_k_cu_8ef78b9b_117894cuda3std6ranges3__45__cpo9iter_moveE
	.align		8
        /*0058*/ 	.dword	_ZN40_INTERNAL_5b6abb72_4_k_cu_8ef78b9b_117894cute7productE
	.align		8
        /*0060*/ 	.dword	_ZN40_INTERNAL_5b6abb72_4_k_cu_8ef78b9b_117894cute1_E
	.align		8
        /*0068*/ 	.dword	$str$22
	.align		8
        /*0070*/ 	.dword	$str$23


//--------------------- .text._ZN7cutlass13device_kernelINS_4gemm6kernel13GemmUniversalIN4cute5tupleIJiiiiEEENS1_10collective13CollectiveMmaINS1_34MainloopSm90TmaGmmaWarpSpecializedILi16ENS5_IJNS4_1CILi1EEESB_SB_EEENS1_35KernelTmaWarpSpecializedCooperativeEEENS5_IJNSA_ILi128EEENSA_ILi96EEENSA_ILi32EEEEEENS_6half_tENS5_IJlSB_lEEESJ_SK_NS4_8TiledMMAINS4_8MMA_AtomIJNS4_4SM904GMMA25MMA_64x96x16_F32F16F16_SSILNSO_5MajorE0ELSQ_0ELNSO_7ScaleInE1ELSR_1EEEEEENS4_6LayoutINS5_IJNSA_ILi2EEESB_SB_EEENS5_IJSB_NSA_ILi0EEESX_EEEEENS5_IJNS4_10UnderscoreES10_S10_EEEEENS4_13SM90_TMA_LOADENS4_14ComposedLayoutINS4_7SwizzleILi2ELi4ELi3EEENS4_18smem_ptr_flag_bitsILi16EEENSU_INS5_IJNSA_ILi8EEESH_EEENS5_IJSH_SB_EEEEEEEvNS4_8identityES13_S1D_vS1E_EENS_8epilogue10collective6detail29Sm90TmaWarpSpecializedAdapterINS1H_15DefaultEpilogueISJ_SK_SK_NS1G_6thread17LinearCombinationISJ_Li1EffLNS1L_9ScaleType4KindE0ELNS_15FloatRoundStyleE2ESJ_EENS1_15EpilogueDefaultEEEEEvvEEEEvNT_6ParamsE --------------------------
	.section	.text._ZN7cutlass13device_kernelINS_4gemm6kernel13GemmUniversalIN4cute5tupleIJiiiiEEENS1_10collective13CollectiveMmaINS1_34MainloopSm90TmaGmmaWarpSpecializedILi16ENS5_IJNS4_1CILi1EEESB_SB_EEENS1_35KernelTmaWarpSpecializedCooperativeEEENS5_IJNSA_ILi128EEENSA_ILi96EEENSA_ILi32EEEEEENS_6half_tENS5_IJlSB_lEEESJ_SK_NS4_8TiledMMAINS4_8MMA_AtomIJNS4_4SM904GMMA25MMA_64x96x16_F32F16F16_SSILNSO_5MajorE0ELSQ_0ELNSO_7ScaleInE1ELSR_1EEEEEENS4_6LayoutINS5_IJNSA_ILi2EEESB_SB_EEENS5_IJSB_NSA_ILi0EEESX_EEEEENS5_IJNS4_10UnderscoreES10_S10_EEEEENS4_13SM90_TMA_LOADENS4_14ComposedLayoutINS4_7SwizzleILi2ELi4ELi3EEENS4_18smem_ptr_flag_bitsILi16EEENSU_INS5_IJNSA_ILi8EEESH_EEENS5_IJSH_SB_EEEEEEEvNS4_8identityES13_S1D_vS1E_EENS_8epilogue10collective6detail29Sm90TmaWarpSpecializedAdapterINS1H_15DefaultEpilogueISJ_SK_SK_NS1G_6thread17LinearCombinationISJ_Li1EffLNS1L_9ScaleType4KindE0ELNS_15FloatRoundStyleE2ESJ_EENS1_15EpilogueDefaultEEEEEvvEEEEvNT_6ParamsE,"ax",@progbits
	.align	128
.text._ZN7cutlass13device_kernelINS_4gemm6kernel13GemmUniversalIN4cute5tupleIJiiiiEEENS1_10collective13CollectiveMmaINS1_34MainloopSm90TmaGmmaWarpSpecializedILi16ENS5_IJNS4_1CILi1EEESB_SB_EEENS1_35KernelTmaWarpSpecializedCooperativeEEENS5_IJNSA_ILi128EEENSA_ILi96EEENSA_ILi32EEEEEENS_6half_tENS5_IJlSB_lEEESJ_SK_NS4_8TiledMMAINS4_8MMA_AtomIJNS4_4SM904GMMA25MMA_64x96x16_F32F16F16_SSILNSO_5MajorE0ELSQ_0ELNSO_7ScaleInE1ELSR_1EEEEEENS4_6LayoutINS5_IJNSA_ILi2EEESB_SB_EEENS5_IJSB_NSA_ILi0EEESX_EEEEENS5_IJNS4_10UnderscoreES10_S10_EEEEENS4_13SM90_TMA_LOADENS4_14ComposedLayoutINS4_7SwizzleILi2ELi4ELi3EEENS4_18smem_ptr_flag_bitsILi16EEENSU_INS5_IJNSA_ILi8EEESH_EEENS5_IJSH_SB_EEEEEEEvNS4_8identityES13_S1D_vS1E_EENS_8epilogue10collective6detail29Sm90TmaWarpSpecializedAdapterINS1H_15DefaultEpilogueISJ_SK_SK_NS1G_6thread17LinearCombinationISJ_Li1EffLNS1L_9ScaleType4KindE0ELNS_15FloatRoundStyleE2ESJ_EENS1_15EpilogueDefaultEEEEEvvEEEEvNT_6ParamsE:
        .type           _ZN7cutlass13device_kernelINS_4gemm6kernel13GemmUniversalIN4cute5tupleIJiiiiEEENS1_10collective13CollectiveMmaINS1_34MainloopSm90TmaGmmaWarpSpecializedILi16ENS5_IJNS4_1CILi1EEESB_SB_EEENS1_35KernelTmaWarpSpecializedCooperativeEEENS5_IJNSA_ILi128EEENSA_ILi96EEENSA_ILi32EEEEEENS_6half_tENS5_IJlSB_lEEESJ_SK_NS4_8TiledMMAINS4_8MMA_AtomIJNS4_4SM904GMMA25MMA_64x96x16_F32F16F16_SSILNSO_5MajorE0ELSQ_0ELNSO_7ScaleInE1ELSR_1EEEEEENS4_6LayoutINS5_IJNSA_ILi2EEESB_SB_EEENS5_IJSB_NSA_ILi0EEESX_EEEEENS5_IJNS4_10UnderscoreES10_S10_EEEEENS4_13SM90_TMA_LOADENS4_14ComposedLayoutINS4_7SwizzleILi2ELi4ELi3EEENS4_18smem_ptr_flag_bitsILi16EEENSU_INS5_IJNSA_ILi8EEESH_EEENS5_IJSH_SB_EEEEEEEvNS4_8identityES13_S1D_vS1E_EENS_8epilogue10collective6detail29Sm90TmaWarpSpecializedAdapterINS1H_15DefaultEpilogueISJ_SK_SK_NS1G_6thread17LinearCombinationISJ_Li1EffLNS1L_9ScaleType4KindE0ELNS_15FloatRoundStyleE2ESJ_EENS1_15EpilogueDefaultEEEEEvvEEEEvNT_6ParamsE,@function
        .size           _ZN7cutlass13device_kernelINS_4gemm6kernel13GemmUniversalIN4cute5tupleIJiiiiEEENS1_10collective13CollectiveMmaINS1_34MainloopSm90TmaGmmaWarpSpecializedILi16ENS5_IJNS4_1CILi1EEESB_SB_EEENS1_35KernelTmaWarpSpecializedCooperativeEEENS5_IJNSA_ILi128EEENSA_ILi96EEENSA_ILi32EEEEEENS_6half_tENS5_IJlSB_lEEESJ_SK_NS4_8TiledMMAINS4_8MMA_AtomIJNS4_4SM904GMMA25MMA_64x96x16_F32F16F16_SSILNSO_5MajorE0ELSQ_0ELNSO_7ScaleInE1ELSR_1EEEEEENS4_6LayoutINS5_IJNSA_ILi2EEESB_SB_EEENS5_IJSB_NSA_ILi0EEESX_EEEEENS5_IJNS4_10UnderscoreES10_S10_EEEEENS4_13SM90_TMA_LOADENS4_14ComposedLayoutINS4_7SwizzleILi2ELi4ELi3EEENS4_18smem_ptr_flag_bitsILi16EEENSU_INS5_IJNSA_ILi8EEESH_EEENS5_IJSH_SB_EEEEEEEvNS4_8identityES13_S1D_vS1E_EENS_8epilogue10collective6detail29Sm90TmaWarpSpecializedAdapterINS1H_15DefaultEpilogueISJ_SK_SK_NS1G_6thread17LinearCombinationISJ_Li1EffLNS1L_9ScaleType4KindE0ELNS_15FloatRoundStyleE2ESJ_EENS1_15EpilogueDefaultEEEEEvvEEEEvNT_6ParamsE,(.L_x_187 - _ZN7cutlass13device_kernelINS_4gemm6kernel13GemmUniversalIN4cute5tupleIJiiiiEEENS1_10collective13CollectiveMmaINS1_34MainloopSm90TmaGmmaWarpSpecializedILi16ENS5_IJNS4_1CILi1EEESB_SB_EEENS1_35KernelTmaWarpSpecializedCooperativeEEENS5_IJNSA_ILi128EEENSA_ILi96EEENSA_ILi32EEEEEENS_6half_tENS5_IJlSB_lEEESJ_SK_NS4_8TiledMMAINS4_8MMA_AtomIJNS4_4SM904GMMA25MMA_64x96x16_F32F16F16_SSILNSO_5MajorE0ELSQ_0ELNSO_7ScaleInE1ELSR_1EEEEEENS4_6LayoutINS5_IJNSA_ILi2EEESB_SB_EEENS5_IJSB_NSA_ILi0EEESX_EEEEENS5_IJNS4_10UnderscoreES10_S10_EEEEENS4_13SM90_TMA_LOADENS4_14ComposedLayoutINS4_7SwizzleILi2ELi4ELi3EEENS4_18smem_ptr_flag_bitsILi16EEENSU_INS5_IJNSA_ILi8EEESH_EEENS5_IJSH_SB_EEEEEEEvNS4_8identityES13_S1D_vS1E_EENS_8epilogue10collective6detail29Sm90TmaWarpSpecializedAdapterINS1H_15DefaultEpilogueISJ_SK_SK_NS1G_6thread17LinearCombinationISJ_Li1EffLNS1L_9ScaleType4KindE0ELNS_15FloatRoundStyleE2ESJ_EENS1_15EpilogueDefaultEEEEEvvEEEEvNT_6ParamsE)
        .other          _ZN7cutlass13device_kernelINS_4gemm6kernel13GemmUniversalIN4cute5tupleIJiiiiEEENS1_10collective13CollectiveMmaINS1_34MainloopSm90TmaGmmaWarpSpecializedILi16ENS5_IJNS4_1CILi1EEESB_SB_EEENS1_35KernelTmaWarpSpecializedCooperativeEEENS5_IJNSA_ILi128EEENSA_ILi96EEENSA_ILi32EEEEEENS_6half_tENS5_IJlSB_lEEESJ_SK_NS4_8TiledMMAINS4_8MMA_AtomIJNS4_4SM904GMMA25MMA_64x96x16_F32F16F16_SSILNSO_5MajorE0ELSQ_0ELNSO_7ScaleInE1ELSR_1EEEEEENS4_6LayoutINS5_IJNSA_ILi2EEESB_SB_EEENS5_IJSB_NSA_ILi0EEESX_EEEEENS5_IJNS4_10UnderscoreES10_S10_EEEEENS4_13SM90_TMA_LOADENS4_14ComposedLayoutINS4_7SwizzleILi2ELi4ELi3EEENS4_18smem_ptr_flag_bitsILi16EEENSU_INS5_IJNSA_ILi8EEESH_EEENS5_IJSH_SB_EEEEEEEvNS4_8identityES13_S1D_vS1E_EENS_8epilogue10collective6detail29Sm90TmaWarpSpecializedAdapterINS1H_15DefaultEpilogueISJ_SK_SK_NS1G_6thread17LinearCombinationISJ_Li1EffLNS1L_9ScaleType4KindE0ELNS_15FloatRoundStyleE2ESJ_EENS1_15EpilogueDefaultEEEEEvvEEEEvNT_6ParamsE,@"STO_CUDA_ENTRY STV_DEFAULT"
_ZN7cutlass13device_kernelINS_4gemm6kernel13GemmUniversalIN4cute5tupleIJiiiiEEENS1_10collective13CollectiveMmaINS1_34MainloopSm90TmaGmmaWarpSpecializedILi16ENS5_IJNS4_1CILi1EEESB_SB_EEENS1_35KernelTmaWarpSpecializedCooperativeEEENS5_IJNSA_ILi128EEENSA_ILi96EEENSA_ILi32EEEEEENS_6half_tENS5_IJlSB_lEEESJ_SK_NS4_8TiledMMAINS4_8MMA_AtomIJNS4_4SM904GMMA25MMA_64x96x16_F32F16F16_SSILNSO_5MajorE0ELSQ_0ELNSO_7ScaleInE1ELSR_1EEEEEENS4_6LayoutINS5_IJNSA_ILi2EEESB_SB_EEENS5_IJSB_NSA_ILi0EEESX_EEEEENS5_IJNS4_10UnderscoreES10_S10_EEEEENS4_13SM90_TMA_LOADENS4_14ComposedLayoutINS4_7SwizzleILi2ELi4ELi3EEENS4_18smem_ptr_flag_bitsILi16EEENSU_INS5_IJNSA_ILi8EEESH_EEENS5_IJSH_SB_EEEEEEEvNS4_8identityES13_S1D_vS1E_EENS_8epilogue10collective6detail29Sm90TmaWarpSpecializedAdapterINS1H_15DefaultEpilogueISJ_SK_SK_NS1G_6thread17LinearCombinationISJ_Li1EffLNS1L_9ScaleType4KindE0ELNS_15FloatRoundStyleE2ESJ_EENS1_15EpilogueDefaultEEEEEvvEEEEvNT_6ParamsE:
[----:B------:R-:W0:Y:S01]  /*0000*/  LDC R1, c[0x0][0x28] ;  /* 0x00000a00ff017b82 */ /* 0x000e220000000800 */
[----:B------:R-:W1:Y:S01]  /*0010*/  S2R R18, SR_TID.X ;  /* 0x0000000000127919 */ /* 0x000e620000002100 */
[----:B------:R-:W-:Y:S01]  /*0020*/  ELECT P0, URZ, PT ;  /* 0x00000000003f782f */ /* 0x000fe20003800000 */
[----:B------:R-:W-:Y:S01]  /*0030*/  BSSY B0, `(.L_x_0) ;  /* 0x000000f000007945 */ /* 0x000fe20003800000 */
[--C-:B-1----:R-:W-:Y:S02]  /*0040*/  SHF.R.U32.HI R0, RZ, 0x5, R18.reuse ;  /* 0x00000005ff007819 */ /* 0x102fe40000011612 */
[----:B------:R-:W-:-:S03]  /*0050*/  SHF.R.U32.HI R14, RZ, 0x7, R18 ;  /* 0x00000007ff0e7819 */ /* 0x000fc60000011612 */
[----:B------:R-:W1:Y:S04]  /*0060*/  SHFL.IDX PT, R7, R0, RZ, 0x1f ;  /* 0x00001fff00077589 */ /* 0x000e6800000e0000 */
[----:B------:R2:W3:Y:S01]  /*0070*/  SHFL.IDX PT, R8, R14, RZ, 0x1f ;  /* 0x00001fff0e087589 */ /* 0x0004e200000e0000 */
[----:B-1----:R-:W-:-:S13]  /*0080*/  ISETP.NE.OR P0, PT, R7, RZ, !P0 ;  /* 0x000000ff0700720c */ /* 0x002fda0004705670 */
[----:B0-23--:R-:W-:Y:S05]  /*0090*/  @P0 BRA `(.L_x_1) ;  /* 0x0000000000200947 */ /* 0x00dfea0003800000 */
[----:B------:R-:W-:Y:S02]  /*00a0*/  ULDC.64 UR4, c[0x0][0x198] ;  /* 0x0000660000047ab9 */ /* 0x000fe40000000a00 */
[----:B------:R-:W-:Y:S02]  /*00b0*/  UIADD3 UR6, UP0, UR4, 0xf0, URZ ;  /* 0x000000f004067890 */ /* 0x000fe4000ff1e03f */
[----:B------:R-:W-:Y:S02]  /*00c0*/  UIADD3 UR4, UP1, UR4, 0x1f0, URZ ;  /* 0x000001f004047890 */ /* 0x000fe4000ff3e03f */
[----:B------:R-:W-:Y:S02]  /*00d0*/  UIADD3.X UR7, URZ, UR5, URZ, UP0, !UPT ;  /* 0x000000053f077290 */ /* 0x000fe400087fe43f */
[----:B------:R-:W-:-:S07]  /*00e0*/  UIADD3.X UR5, URZ, UR5, URZ, UP1, !UPT ;  /* 0x000000053f057290 */ /* 0x000fce0008ffe43f */
[----:B------:R0:W-:Y:S02]  /*00f0*/  UTMACCTL.PF [UR6] ;  /* 0x00000000060079b9 */ /* 0x0001e40008040000 */
[----:B------:R0:W-:Y:S02]  /*0100*/  UTMACCTL.PF [UR4] ;  /* 0x00000000040079b9 */ /* 0x0001e40008040000 */
[----:B0-----:R-:W-:Y:S01]  /*0110*/  NOP ;  /* 0x0000000000007918 */ /* 0x001fe20000000000 */
.L_x_1:
[----:B------:R-:W-:Y:S05]  /*0120*/  BSYNC B0 ;  /* 0x0000000000007941 */ /* 0x000fea0003800000 */
.L_x_0:
[----:B------:R-:W0:Y:S02]  /*0130*/  SHFL.IDX PT, R2, R0, RZ, 0x1f ;  /* 0x00001fff00027589 */ /* 0x000e2400000e0000 */
[----:B0-----:R-:W-:-:S13]  /*0140*/  ISETP.NE.AND P0, PT, R2, RZ, PT ;  /* 0x000000ff0200720c */ /* 0x001fda0003f05270 */
[----:B------:R-:W-:Y:S05]  /*0150*/  @P0 BRA `(.L_x_2) ;  /* 0x0000000000c40947 */ /* 0x000fea0003800000 */
[----:B------:R-:W-:Y:S01]  /*0160*/  ELECT P0, URZ, PT ;  /* 0x00000000003f782f */ /* 0x000fe20003800000 */
[----:B------:R-:W-:-:S12]  /*0170*/  BSSY B0, `(.L_x_2) ;  /* 0x000002f000007945 */ /* 0x000fd80003800000 */
[----:B------:R-:W-:Y:S05]  /*0180*/  @!P0 BRA `(.L_x_3) ;  /* 0x0000000000b48947 */ /* 0x000fea0003800000 */
[----:B------:R-:W0:Y:S01]  /*0190*/  S2UR UR8, SR_CgaCtaId ;  /* 0x00000000000879c3 */ /* 0x000e220000008800 */
[----:B------:R-:W-:Y:S01]  /*01a0*/  UMOV UR4, 0x400 ;  /* 0x0000040000047882 */ /* 0x000fe20000000000 */
[----:B------:R-:W-:Y:S01]  /*01b0*/  UMOV UR5, 0x1 ;  /* 0x0000000100057882 */ /* 0x000fe20000000000 */
[----:B------:R-:W-:Y:S02]  /*01c0*/  UMOV UR6, 0x100 ;  /* 0x0000010000067882 */ /* 0x000fe40000000000 */
[----:B------:R-:W-:-:S04]  /*01d0*/  UIADD3 UR6, -UR6, 0x100000, URZ ;  /* 0x0010000006067890 */ /* 0x000fc8000fffe13f */
[----:B------:R-:W-:Y:S02]  /*01e0*/  USHF.L.U32 UR7, UR6, 0xb, URZ ;  /* 0x0000000b06077899 */ /* 0x000fe4000800063f */
[----:B------:R-:W-:Y:S02]  /*01f0*/  USHF.L.U32 UR6, UR6, 0x1, URZ ;  /* 0x0000000106067899 */ /* 0x000fe4000800063f */
[----:B0-----:R-:W-:Y:S02]  /*0200*/  ULEA UR8, UR8, UR4, 0x18 ;  /* 0x0000000408087291 */ /* 0x001fe4000f8ec03f */
[----:B------:R-:W-:-:S04]  /*0210*/  UIADD3 UR4, -UR5, 0x100000, URZ ;  /* 0x0010000005047890 */ /* 0x000fc8000fffe13f */
[----:B------:R-:W-:Y:S02]  /*0220*/  USHF.L.U32 UR5, UR4, 0xb, URZ ;  /* 0x0000000b04057899 */ /* 0x000fe4000800063f */
[----:B------:R-:W-:Y:S01]  /*0230*/  USHF.L.U32 UR4, UR4, 0x1, URZ ;  /* 0x0000000104047899 */ /* 0x000fe2000800063f */
[----:B------:R-:W0:Y:S11]  /*0240*/  FENCE.VIEW.ASYNC.S ;  /* 0x00000000000073c6 */ /* 0x000e360000000000 */
[----:B0-----:R0:W1:Y:S01]  /*0250*/  SYNCS.EXCH.64 URZ, [UR8], UR4 ;  /* 0x00000004083f75b2 */ /* 0x0010620008000100 */
[----:B------:R0:W2:Y:S01]  /*0260*/  SYNCS.EXCH.64 URZ, [UR8+0x80], UR6 ;  /* 0x00008006083f75b2 */ /* 0x0000a20008000100 */
[----:B------:R0:W3:Y:S01]  /*0270*/  SYNCS.EXCH.64 URZ, [UR8+0x8], UR4 ;  /* 0x00000804083f75b2 */ /* 0x0000e20008000100 */
[----:B------:R0:W4:Y:S01]  /*0280*/  SYNCS.EXCH.64 URZ, [UR8+0x88], UR6 ;  /* 0x00008806083f75b2 */ /* 0x0001220008000100 */
[----:B------:R0:W0:Y:S01]  /*0290*/  SYNCS.EXCH.64 URZ, [UR8+0x10], UR4 ;  /* 0x00001004083f75b2 */ /* 0x0000220008000100 */
        /* <DEDUP_REMOVED lines=27> */
[----:B-1234-:R-:W-:Y:S01]  /*0450*/  NOP ;  /* 0x0000000000007918 */ /* 0x01efe20000000000 */
.L_x_3:
[----:B0-----:R-:W-:Y:S05]  /*0460*/  BSYNC B0 ;  /* 0x0000000000007941 */ /* 0x001fea0003800000 */
.L_x_2:
[----:B------:R-:W0:Y:S01]  /*0470*/  SHFL.IDX PT, R0, R0, RZ, 0x1f ;  /* 0x00001fff00007589 */ /* 0x000e2200000e0000 */
[----:B------:R-:W-:Y:S01]  /*0480*/  ELECT P0, URZ, PT ;  /* 0x00000000003f782f */ /* 0x000fe20003800000 */
[----:B------:R-:W1:Y:S01]  /*0490*/  LDC R2, c[0x0][0x65c] ;  /* 0x00019700ff027b82 */ /* 0x000e620000000800 */
[----:B------:R-:W-:Y:S01]  /*04a0*/  UMOV UR4, 0x20 ;  /* 0x0000002000047882 */ /* 0x000fe20000000000 */
[----:B------:R-:W2:Y:S01]  /*04b0*/  S2R R3, SR_CTAID.Y ;  /* 0x0000000000037919 */ /* 0x000ea20000002600 */
[----:B------:R-:W-:Y:S01]  /*04c0*/  NOP ;  /* 0x0000000000007918 */ /* 0x000fe20000000000 */
[----:B------:R-:W-:Y:S01]  /*04d0*/  ISETP.NE.AND P2, PT, R8, RZ, PT ;  /* 0x000000ff0800720c */ /* 0x000fe20003f45270 */
[----:B------:R-:W-:Y:S01]  /*04e0*/  NOP ;  /* 0x0000000000007918 */ /* 0x000fe20000000000 */
[----:B------:R-:W3:Y:S01]  /*04f0*/  S2R R6, SR_CTAID.X ;  /* 0x0000000000067919 */ /* 0x000ee20000002500 */
[----:B0-----:R-:W-:Y:S02]  /*0500*/  ISETP.NE.OR P0, PT, R0, RZ, !P0 ;  /* 0x000000ff0000720c */ /* 0x001fe40004705670 */
[----:B-1----:R-:W-:-:S04]  /*0510*/  ISETP.NE.AND P3, PT, R2, 0x1, PT ;  /* 0x000000010200780c */ /* 0x002fc80003f65270 */
[----:B------:R-:W-:Y:S02]  /*0520*/  P2R R0, PR, RZ, 0x8 ;  /* 0x00000008ff007803 */ /* 0x000fe40000000000 */
[----:B------:R-:W-:-:S04]  /*0530*/  SHF.R.S32.HI R0, RZ, 0x1f, R7 ;  /* 0x0000001fff007819 */ /* 0x000fc80000011407 */
[----:B------:R-:W-:Y:S01]  /*0540*/  LEA.HI R0, R0, R7, RZ, 0x2 ;  /* 0x0000000700007211 */ /* 0x000fe200078f10ff */
[----:B------:R-:W-:Y:S01]  /*0550*/  VOTEU.ALL UP0, P0 ;  /* 0x00000000003f7886 */ /* 0x000fe20000000000 */
[----:B------:R-:W-:Y:S01]  /*0560*/  VOTEU.ALL UP1, P0 ;  /* 0x00000000003f7886 */ /* 0x000fe20000020000 */
[----:B------:R-:W3:Y:S01]  /*0570*/  @P3 LDC R17, c[0x0][0x10] ;  /* 0x00000400ff113b82 */ /* 0x000ee20000000800 */
[----:B------:R-:W-:Y:S01]  /*0580*/  LOP3.LUT R0, R0, 0xfffffffc, RZ, 0xc0, !PT ;  /* 0xfffffffc00007812 */ /* 0x000fe200078ec0ff */
[----:B--2---:R-:W-:Y:S01]  /*0590*/  @P3 IMAD.MOV.U32 R4, RZ, RZ, R3 ;  /* 0x000000ffff043224 */ /* 0x004fe200078e0003 */
[----:B------:R-:W-:Y:S01]  /*05a0*/  @!UP0 UMOV UR6, 0x400 ;  /* 0x0000040000068882 */ /* 0x000fe20000000000 */
[----:B------:R-:W-:-:S04]  /*05b0*/  @!UP0 UIADD3 UR4, -UR4, 0x100000, URZ ;  /* 0x0010000004048890 */ /* 0x000fc8000fffe13f */
[----:B------:R-:W-:Y:S02]  /*05c0*/  @!UP0 USHF.L.U32 UR5, UR4, 0xb, URZ ;  /* 0x0000000b04058899 */ /* 0x000fe4000800063f */
[----:B------:R-:W-:Y:S01]  /*05d0*/  @!UP0 USHF.L.U32 UR4, UR4, 0x1, URZ ;  /* 0x0000000104048899 */ /* 0x000fe2000800063f */
[----:B------:R-:W-:Y:S02]  /*05e0*/  @P3 IMAD.MOV.U32 R5, RZ, RZ, RZ ;  /* 0x000000ffff053224 */ /* 0x000fe400078e00ff */
[----:B------:R-:W-:Y:S01]  /*05f0*/  IMAD.IADD R0, R7, 0x1, -R0 ;  /* 0x0000000107007824 */ /* 0x000fe200078e0a00 */
[----:B------:R-:W0:Y:S01]  /*0600*/  @!UP0 S2UR UR7, SR_CgaCtaId ;  /* 0x00000000000789c3 */ /* 0x000e220000008800 */
[----:B------:R-:W-:-:S03]  /*0610*/  IMAD.MOV.U32 R7, RZ, RZ, RZ ;  /* 0x000000ffff077224 */ /* 0x000fc600078e00ff */
[----:B------:R-:W-:-:S04]  /*0620*/  ISETP.NE.AND P1, PT, R0, 0x3, PT ;  /* 0x000000030000780c */ /* 0x000fc80003f25270 */
[----:B------:R-:W1:Y:S01]  /*0630*/  @!P3 LDC R9, c[0x0][0xc] ;  /* 0x00000300ff09bb82 */ /* 0x000e620000000800 */
[----:B---3--:R-:W-:Y:S01]  /*0640*/  @P3 IMAD.WIDE.U32 R16, R6, R17, R4 ;  /* 0x0000001106103225 */ /* 0x008fe200078e0004 */
[----:B0-----:R-:W-:Y:S01]  /*0650*/  @!UP0 ULEA UR8, UR7, UR6, 0x18 ;  /* 0x0000000607088291 */ /* 0x001fe2000f8ec03f */
[----:B------:R-:W-:Y:S02]  /*0660*/  VOTEU.ALL UP0, P0 ;  /* 0x00000000003f7886 */ /* 0x000fe40000000000 */
[----:B------:R-:W-:Y:S01]  /*0670*/  ULDC UR6, c[0x0][0xc] ;  /* 0x0000030000067ab9 */ /* 0x000fe20000000800 */
[----:B------:R-:W-:Y:S01]  /*0680*/  ISETP.EQ.OR P0, PT, R0, RZ, !P1 ;  /* 0x000000ff0000720c */ /* 0x000fe20004f02670 */
[----:B------:R-:W-:-:S03]  /*0690*/  ULDC UR7, c[0x0][0x10] ;  /* 0x0000040000077ab9 */ /* 0x000fc60000000800 */
[C---:B------:R-:W-:Y:S01]  /*06a0*/  ISETP.EQ.AND P0, PT, R8.reuse, RZ, P0 ;  /* 0x000000ff0800720c */ /* 0x040fe20000702270 */
[----:B------:R-:W-:Y:S02]  /*06b0*/  VIADD R8, R8, 0xffffffff ;  /* 0xffffffff08087836 */ /* 0x000fe40000000000 */
[----:B-1----:R-:W-:Y:S01]  /*06c0*/  @!P3 IMAD.WIDE.U32 R4, R9, R3, R6 ;  /* 0x000000030904b225 */ /* 0x002fe200078e0006 */
[----:B------:R-:W0:Y:S02]  /*06d0*/  FENCE.VIEW.ASYNC.S ;  /* 0x00000000000073c6 */ /* 0x000e240000000000 */
[----:B0-----:R-:W0:Y:S01]  /*06e0*/  @!UP0 SYNCS.EXCH.64 URZ, [UR8+0x110], UR4 ;  /* 0x00011004083f85b2 */ /* 0x001e220008000100 */
[----:B------:R-:W-:Y:S01]  /*06f0*/  SEL R19, RZ, 0x1, !P0 ;  /* 0x00000001ff137807 */ /* 0x000fe20004000000 */
[----:B------:R-:W-:Y:S01]  /*0700*/  @P3 IMAD.MOV.U32 R9, RZ, RZ, RZ ;  /* 0x000000ffff093224 */ /* 0x000fe200078e00ff */
[----:B------:R-:W-:Y:S01]  /*0710*/  ISETP.GE.U32.AND P1, PT, R8, 0x2, PT ;  /* 0x000000020800780c */ /* 0x000fe20003f26070 */
[----:B------:R-:W-:Y:S01]  /*0720*/  @!P3 IMAD.MOV.U32 R16, RZ, RZ, R4 ;  /* 0x000000ffff10b224 */ /* 0x000fe200078e0004 */
[----:B------:R-:W-:Y:S01]  /*0730*/  LOP3.LUT R4, R18, 0x7f, RZ, 0xc0, !PT ;  /* 0x0000007f12047812 */ /* 0x000fe200078ec0ff */
[----:B------:R-:W-:Y:S01]  /*0740*/  @P3 IMAD.IADD R17, R17, 0x1, R9 ;  /* 0x0000000111113824 */ /* 0x000fe200078e0209 */
[----:B------:R-:W-:Y:S01]  /*0750*/  SEL R19, R19, 0x2, P1 ;  /* 0x0000000213137807 */ /* 0x000fe20000800000 */
[----:B------:R-:W-:Y:S01]  /*0760*/  @!P3 IMAD.MOV.U32 R17, RZ, RZ, R5 ;  /* 0x000000ffff11b224 */ /* 0x000fe200078e0005 */
[----:B------:R1:W0:Y:S01]  /*0770*/  @!UP1 SYNCS.EXCH.64 URZ, [UR8+0x118], UR4 ;  /* 0x00011804083f95b2 */ /* 0x0002220008000100 */
[----:B------:R-:W-:Y:S01]  /*0780*/  NOP ;  /* 0x0000000000007918 */ /* 0x000fe20000000000 */
[----:B-1----:R-:W-:-:S03]  /*0790*/  UIMAD.WIDE.U32 UR4, UR6, UR7, URZ ;  /* 0x00000007060472a5 */ /* 0x002fc6000f8e003f */
[----:B------:R-:W-:Y:S02]  /*07a0*/  ULDC UR6, c[0x0][0x14] ;  /* 0x0000050000067ab9 */ /* 0x000fe40000000800 */
[----:B------:R-:W-:Y:S02]  /*07b0*/  UIMAD.WIDE.U32 UR36, UR4, UR6, URZ ;  /* 0x00000006042472a5 */ /* 0x000fe4000f8e003f */
[----:B------:R-:W-:-:S04]  /*07c0*/  UIMAD UR42, UR5, UR6, URZ ;  /* 0x00000006052a72a4 */ /* 0x000fc8000f8e023f */
[----:B------:R-:W-:Y:S01]  /*07d0*/  UIADD3 UR42, UR37, UR42, URZ ;  /* 0x0000002a252a7290 */ /* 0x000fe2000fffe03f */
[----:B0-----:R-:W-:Y:S06]  /*07e0*/  BAR.SYNC.DEFER_BLOCKING 0x0 ;  /* 0x0000000000007b1d */ /* 0x001fec0000010000 */
[----:B------:R-:W-:Y:S05]  /*07f0*/  @!P2 BRA `(.L_x_4) ;  /* 0x0000004c0050a947 */ /* 0x000fea0003800000 */
[----:B------:R-:W-:-:S13]  /*0800*/  ISETP.GT.U32.AND P0, PT, R8, 0x1, PT ;  /* 0x000000010800780c */ /* 0x000fda0003f04070 */
[----:B------:R-:W-:Y:S05]  /*0810*/  @P0 EXIT ;  /* 0x000000000000094d */ /* 0x000fea0003800000 */
[----:B------:R-:W-:Y:S01]  /*0820*/  ULDC.64 UR4, c[0x0][0x650] ;  /* 0x0001940000047ab9 */ /* 0x000fe20000000a00 */
[----:B------:R-:W-:Y:S01]  /*0830*/  PRMT R0, RZ, 0x7610, R0 ;  /* 0x00007610ff007816 */ /* 0x000fe20000000000 */
[----:B------:R-:W-:Y:S01]  /*0840*/  IMAD.MOV.U32 R77, RZ, RZ, -0x1 ;  /* 0xffffffffff4d7424 */ /* 0x000fe200078e00ff */
[----:B------:R-:W-:Y:S01]  /*0850*/  ISETP.GE.U32.AND P0, PT, R16, UR4, PT ;  /* 0x0000000410007c0c */ /* 0x000fe2000bf06070 */
[----:B------:R-:W-:Y:S02]  /*0860*/  IMAD.MOV.U32 R76, RZ, RZ, -0x1 ;  /* 0xffffffffff4c7424 */ /* 0x000fe400078e00ff */
[----:B------:R-:W-:Y:S01]  /*0870*/  IMAD.MOV.U32 R75, RZ, RZ, -0x1 ;  /* 0xffffffffff4b7424 */ /* 0x000fe200078e00ff */
[----:B------:R-:W-:-:S13]  /*0880*/  ISETP.GE.U32.AND.EX P0, PT, R17, UR5, PT, P0 ;  /* 0x0000000511007c0c */ /* 0x000fda000bf06100 */
[----:B------:R-:W-:Y:S05]  /*0890*/  @P0 BRA `(.L_x_5) ;  /* 0x0000000400580947 */ /* 0x000fea0003800000 */
[----:B------:R-:W0:Y:S01]  /*08a0*/  LDC.64 R20, c[0x0][0x628] ;  /* 0x00018a00ff147b82 */ /* 0x000e220000000a00 */
[----:B------:R-:W-:Y:S02]  /*08b0*/  IMAD.MOV.U32 R8, RZ, RZ, R16 ;  /* 0x000000ffff087224 */ /* 0x000fe400078e0010 */
[----:B------:R-:W-:-:S05]  /*08c0*/  IMAD.MOV.U32 R9, RZ, RZ, R17 ;  /* 0x000000ffff097224 */ /* 0x000fca00078e0011 */
[----:B------:R-:W1:Y:S08]  /*08d0*/  LDC R0, c[0x0][0x630] ;  /* 0x00018c00ff007b82 */ /* 0x000e700000000800 */
[----:B------:R-:W2:Y:S01]  /*08e0*/  LDC.64 R22, c[0x0][0x620] ;  /* 0x00018800ff167b82 */ /* 0x000ea20000000a00 */
[----:B0-----:R-:W-:-:S04]  /*08f0*/  ISETP.NE.U32.AND P0, PT, R20, RZ, PT ;  /* 0x000000ff1400720c */ /* 0x001fc80003f05070 */
[----:B------:R-:W-:-:S13]  /*0900*/  ISETP.NE.AND.EX P0, PT, R21, RZ, PT, P0 ;  /* 0x000000ff1500720c */ /* 0x000fda0003f05300 */
[----:B-12---:R-:W-:Y:S05]  /*0910*/  @!P0 BRA `(.L_x_6) ;  /* 0x0000000000288947 */ /* 0x006fea0003800000 */
[----:B------:R-:W0:Y:S02]  /*0920*/  LDC R5, c[0x0][0x634] ;  /* 0x00018d00ff057b82 */ /* 0x000e240000000800 */
[----:B0-----:R-:W-:-:S05]  /*0930*/  IADD3 R5, P0, R16, R5, RZ ;  /* 0x0000000510057210 */ /* 0x001fca0007f1e0ff */
[----:B------:R-:W-:-:S04]  /*0940*/  IMAD.X R15, RZ, RZ, R17, P0 ;  /* 0x000000ffff0f7224 */ /* 0x000fc800000e0611 */
[----:B------:R-:W-:-:S04]  /*0950*/  IMAD.WIDE.U32 R8, R15, R20, RZ ;  /* 0x000000140f087225 */ /* 0x000fc800078e00ff */
[----:B------:R-:W-:-:S04]  /*0960*/  IMAD.WIDE.U32 R10, P0, R5, R21, R8 ;  /* 0x00000015050a7225 */ /* 0x000fc80007800008 */
[----:B------:R-:W-:-:S04]  /*0970*/  IMAD.WIDE.U32 R8, R5, R20, RZ ;  /* 0x0000001405087225 */ /* 0x000fc800078e00ff */
[----:B------:R-:W-:Y:S01]  /*0980*/  IMAD.X R13, RZ, RZ, RZ, P0 ;  /* 0x000000ffff0d7224 */ /* 0x000fe200000e06ff */
[----:B------:R-:W-:Y:S01]  /*0990*/  IADD3 RZ, P0, R9, R10, RZ ;  /* 0x0000000a09ff7210 */ /* 0x000fe20007f1e0ff */
[----:B------:R-:W-:-:S04]  /*09a0*/  IMAD.MOV.U32 R12, RZ, RZ, R11 ;  /* 0x000000ffff0c7224 */ /* 0x000fc800078e000b */
[----:B------:R-:W-:-:S08]  /*09b0*/  IMAD.WIDE.U32.X R8, R15, R21, R12, P0 ;  /* 0x000000150f087225 */ /* 0x000fd000000e040c */
.L_x_6:
[-CC-:B------:R-:W-:Y:S01]  /*09c0*/  SHF.R.U64 R75, R8, R0.reuse, R9.reuse ;  /* 0x00000000084b7219 */ /* 0x180fe20000001209 */
[----:B------:R-:W0:Y:S01]  /*09d0*/  LDC.64 R28, c[0x0][0x640] ;  /* 0x00019000ff1c7b82 */ /* 0x000e220000000a00 */
[----:B------:R-:W-:Y:S01]  /*09e0*/  SHF.R.U32.HI R5, RZ, R0, R9 ;  /* 0x00000000ff057219 */ /* 0x000fe20000011609 */
[----:B------:R-:W-:Y:S01]  /*09f0*/  ULDC UR4, c[0x0][0x150] ;  /* 0x0000540000047ab9 */ /* 0x000fe20000000800 */
[----:B------:R-:W-:Y:S02]  /*0a00*/  IADD3 R7, P0, RZ, -R75, RZ ;  /* 0x8000004bff077210 */ /* 0x000fe40007f1e0ff */
[----:B------:R-:W-:-:S03]  /*0a10*/  I2FP.F32.U32 R0, R6 ;  /* 0x0000000600007245 */ /* 0x000fc60000201000 */
[----:B------:R-:W1:Y:S01]  /*0a20*/  LDC R12, c[0x0][0x618] ;  /* 0x00018600ff0c7b82 */ /* 0x000e620000000800 */
[----:B------:R-:W-:Y:S02]  /*0a30*/  IMAD.X R11, RZ, RZ, ~R5, P0 ;  /* 0x000000ffff0b7224 */ /* 0x000fe400000e0e05 */
[----:B------:R-:W-:Y:S01]  /*0a40*/  FMUL R0, R0, UR4 ;  /* 0x0000000400007c20 */ /* 0x000fe20008400000 */
[----:B------:R-:W-:Y:S01]  /*0a50*/  IMAD.WIDE.U32 R8, R7, R22, R16 ;  /* 0x0000001607087225 */ /* 0x000fe200078e0010 */
[----:B------:R-:W-:-:S03]  /*0a60*/  ULDC UR4, c[0x0][0x154] ;  /* 0x0000550000047ab9 */ /* 0x000fc60000000800 */
[----:B------:R-:W-:Y:S01]  /*0a70*/  IMAD R10, R11, R22, RZ ;  /* 0x000000160b0a7224 */ /* 0x000fe200078e02ff */
[----:B------:R-:W2:Y:S01]  /*0a80*/  LDC R5, c[0x0][0x144] ;  /* 0x00005100ff057b82 */ /* 0x000ea20000000800 */
[----:B------:R-:W3:Y:S01]  /*0a90*/  F2I.U32.TRUNC.NTZ R0, R0 ;  /* 0x0000000000007305 */ /* 0x000ee2000020f000 */
[----:B------:R-:W-:Y:S02]  /*0aa0*/  IMAD.MOV.U32 R11, RZ, RZ, -0x1 ;  /* 0xffffffffff0b7424 */ /* 0x000fe400078e00ff */
[----:B------:R-:W-:-:S04]  /*0ab0*/  IMAD R7, R7, R23, R10 ;  /* 0x0000001707077224 */ /* 0x000fc800078e020a */
[----:B------:R-:W4:Y:S01]  /*0ac0*/  LDC R24, c[0x0][0x608] ;  /* 0x00018200ff187b82 */ /* 0x000f220000000800 */
[----:B------:R-:W-:Y:S01]  /*0ad0*/  IMAD.IADD R9, R9, 0x1, R7 ;  /* 0x0000000109097824 */ /* 0x000fe200078e0207 */
[----:B0-----:R-:W-:Y:S02]  /*0ae0*/  ISETP.NE.U32.AND P0, PT, R28, RZ, PT ;  /* 0x000000ff1c00720c */ /* 0x001fe40003f05070 */
[----:B------:R-:W-:Y:S02]  /*0af0*/  I2FP.F32.U32 R7, R3 ;  /* 0x0000000300077245 */ /* 0x000fe40000201000 */
[----:B------:R-:W-:Y:S02]  /*0b00*/  ISETP.NE.AND.EX P0, PT, R29, RZ, PT, P0 ;  /* 0x000000ff1d00720c */ /* 0x000fe40003f05300 */
[----:B------:R-:W0:Y:S01]  /*0b10*/  LDC R10, c[0x0][0x658] ;  /* 0x00019600ff0a7b82 */ /* 0x000e220000000800 */
[-CC-:B-1----:R-:W-:Y:S01]  /*0b20*/  SHF.R.U64 R22, R8, R12.reuse, R9.reuse ;  /* 0x0000000c08167219 */ /* 0x182fe20000001209 */
[----:B---3--:R-:W-:Y:S01]  /*0b30*/  IMAD.MOV R8, RZ, RZ, -R0 ;  /* 0x000000ffff087224 */ /* 0x008fe200078e0a00 */
[----:B------:R-:W-:Y:S01]  /*0b40*/  SHF.R.U32.HI R9, RZ, R12, R9 ;  /* 0x0000000cff097219 */ /* 0x000fe20000011609 */
[----:B------:R-:W-:-:S04]  /*0b50*/  FMUL R7, R7, UR4 ;  /* 0x0000000407077c20 */ /* 0x000fc80008400000 */
[----:B------:R-:W1:Y:S01]  /*0b60*/  LDC R20, c[0x0][0x148] ;  /* 0x00005200ff147b82 */ /* 0x000e620000000800 */
[----:B--2---:R-:W-:Y:S01]  /*0b70*/  IMAD R0, R5, R8, R6 ;  /* 0x0000000805007224 */ /* 0x004fe200078e0206 */
[----:B------:R2:W3:Y:S06]  /*0b80*/  F2I.U32.TRUNC.NTZ R13, R7 ;  /* 0x00000007000d7305 */ /* 0x0004ec000020f000 */
[----:B------:R-:W1:Y:S01]  /*0b90*/  LDC R26, c[0x0][0x600] ;  /* 0x00018000ff1a7b82 */ /* 0x000e620000000800 */
[-CC-:B----4-:R-:W-:Y:S02]  /*0ba0*/  SHF.R.U64 R25, R22, R24.reuse, R9.reuse ;  /* 0x0000001816197219 */ /* 0x190fe40000001209 */
[----:B------:R-:W-:Y:S01]  /*0bb0*/  SHF.R.U32.HI R5, RZ, R24, R9 ;  /* 0x00000018ff057219 */ /* 0x000fe20000011609 */
[----:B------:R-:W-:-:S04]  /*0bc0*/  IMAD.MOV.U32 R9, RZ, RZ, 0x1 ;  /* 0x00000001ff097424 */ /* 0x000fc800078e00ff */
[----:B------:R-:W4:Y:S01]  /*0bd0*/  LDC R21, c[0x0][0x648] ;  /* 0x00019200ff157b82 */ /* 0x000f220000000800 */
[-C--:B0-----:R-:W-:Y:S02]  /*0be0*/  SHF.L.U32 R6, R11, R10.reuse, RZ ;  /* 0x0000000a0b067219 */ /* 0x081fe400000006ff */
[-CC-:B------:R-:W-:Y:S02]  /*0bf0*/  SHF.R.U64 R24, R25, R10.reuse, R5.reuse ;  /* 0x0000000a19187219 */ /* 0x180fe40000001205 */
[----:B------:R-:W-:Y:S02]  /*0c00*/  SHF.R.U32.HI R15, RZ, R10, R5 ;  /* 0x0000000aff0f7219 */ /* 0x000fe40000011605 */
[----:B------:R-:W-:Y:S01]  /*0c10*/  LOP3.LUT R12, RZ, R6, RZ, 0x33, !PT ;  /* 0x00000006ff0c7212 */ /* 0x000fe200078e33ff */
[----:B------:R-:W0:Y:S01]  /*0c20*/  LDC R23, c[0x0][0x638] ;  /* 0x00018e00ff177b82 */ /* 0x000e220000000800 */
[----:B------:R-:W-:Y:S01]  /*0c30*/  SHF.L.U32 R5, R9, R10, RZ ;  /* 0x0000000a09057219 */ /* 0x000fe200000006ff */
[----:B------:R-:W-:-:S02]  /*0c40*/  IMAD.MOV.U32 R6, RZ, RZ, R24 ;  /* 0x000000ffff067224 */ /* 0x000fc400078e0018 */
[----:B--2---:R-:W-:-:S04]  /*0c50*/  IMAD.MOV.U32 R7, RZ, RZ, R15 ;  /* 0x000000ffff077224 */ /* 0x004fc800078e000f */
[----:B------:R-:W2:Y:S01]  /*0c60*/  LDC R77, c[0x0][0x610] ;  /* 0x00018400ff4d7b82 */ /* 0x000ea20000000800 */
[----:B---3--:R-:W-:Y:S05]  /*0c70*/  @!P0 BRA `(.L_x_7) ;  /* 0x0000000000288947 */ /* 0x008fea0003800000 */
[----:B------:R-:W3:Y:S02]  /*0c80*/  LDC R11, c[0x0][0x64c] ;  /* 0x00019300ff0b7b82 */ /* 0x000ee40000000800 */
[----:B---3--:R-:W-:-:S05]  /*0c90*/  IADD3 R11, P0, R24, R11, RZ ;  /* 0x0000000b180b7210 */ /* 0x008fca0007f1e0ff */
        /* <DEDUP_REMOVED lines=8> */
.L_x_7:
[----:B----4-:R-:W-:Y:S01]  /*0d20*/  SHF.R.U64 R6, R6, R21, R7 ;  /* 0x0000001506067219 */ /* 0x010fe20000001207 */
[----:B-1----:R-:W-:Y:S01]  /*0d30*/  VIADD R7, R26, 0xffffffff ;  /* 0xffffffff1a077836 */ /* 0x002fe20000000000 */
[----:B------:R-:W-:Y:S01]  /*0d40*/  LOP3.LUT R12, R25, R12, RZ, 0xc0, !PT ;  /* 0x0000000c190c7212 */ /* 0x000fe200078ec0ff */
[----:B------:R-:W-:Y:S02]  /*0d50*/  IMAD.MOV R13, RZ, RZ, -R13 ;  /* 0x000000ffff0d7224 */ /* 0x000fe400078e0a0d */
[----:B------:R-:W-:Y:S02]  /*0d60*/  IMAD.MOV R8, RZ, RZ, -R6 ;  /* 0x000000ffff087224 */ /* 0x000fe400078e0a06 */
[----:B------:R-:W-:Y:S01]  /*0d70*/  IMAD R5, R5, R6, R12 ;  /* 0x0000000605057224 */ /* 0x000fe200078e020c */
[----:B------:R-:W-:Y:S01]  /*0d80*/  LOP3.LUT R6, R22, R7, RZ, 0xc0, !PT ;  /* 0x0000000716067212 */ /* 0x000fe200078ec0ff */
[----:B------:R-:W-:Y:S02]  /*0d90*/  @P3 IMAD R0, R20, R13, R3 ;  /* 0x0000000d14003224 */ /* 0x000fe400078e0203 */
[----:B0-----:R-:W-:-:S02]  /*0da0*/  IMAD R3, R8, R23, R24 ;  /* 0x0000001708037224 */ /* 0x001fc400078e0218 */
[----:B--2---:R-:W-:Y:S02]  /*0db0*/  IMAD R77, R5, R77, R0 ;  /* 0x0000004d054d7224 */ /* 0x004fe400078e0200 */
[----:B------:R-:W-:Y:S02]  /*0dc0*/  IMAD R6, R3, R26, R6 ;  /* 0x0000001a03067224 */ /* 0x000fe400078e0206 */
[----:B------:R-:W-:-:S03]  /*0dd0*/  IMAD.MOV.U32 R0, RZ, RZ, 0x1 ;  /* 0x00000001ff007424 */ /* 0x000fc600078e00ff */
[----:B------:R-:W-:Y:S02]  /*0de0*/  SEL R76, R6, R77, !P3 ;  /* 0x0000004d064c7207 */ /* 0x000fe40005800000 */
[----:B------:R-:W-:-:S07]  /*0df0*/  SEL R77, R77, R6, !P3 ;  /* 0x000000064d4d7207 */ /* 0x000fce0005800000 */
.L_x_5:
[----:B------:R-:W-:-:S08]  /*0e00*/  NOP ;  /* 0x0000000000007918 */ /* 0x000fd00000000000 */
[----:B------:R-:W0:Y:S02]  /*0e10*/  USETMAXREG.TRY_ALLOC.CTAPOOL UP0, 0xe8 ;  /* 0x000000e8000079c8 */ /* 0x000e240008000600 */
[----:B0-----:R-:W-:-:S13]  /*0e20*/  PLOP3.LUT P0, PT, PT, PT, UP0, 0x80, 0x0 ;  /* 0x000000000000781c */ /* 0x001fda0003f0f008 */
[----:B------:R-:W-:Y:S05]  /*0e30*/  @!P0 BRA `(.L_x_5) ;  /* 0xfffffffc00f08947 */ /* 0x000fea000383ffff */
[----:B------:R-:W-:Y:S01]  /*0e40*/  ULDC.64 UR4, c[0x0][0x598] ;  /* 0x0001660000047ab9 */ /* 0x000fe20000000a00 */
[----:B------:R-:W-:Y:S01]  /*0e50*/  ULDC.64 UR38, c[0x0][0x208] ;  /* 0x0000820000267ab9 */ /* 0x000fe20000000a00 */
[----:B------:R-:W-:-:S04]  /*0e60*/  ISETP.NE.U32.AND P0, PT, RZ, UR4, PT ;  /* 0x00000004ff007c0c */ /* 0x000fc8000bf05070 */
[----:B------:R-:W-:-:S13]  /*0e70*/  ISETP.NE.AND.EX P0, PT, RZ, UR5, PT, P0 ;  /* 0x00000005ff007c0c */ /* 0x000fda000bf05300 */
[----:B------:R-:W-:Y:S05]  /*0e80*/  @!P0 BRA `(.L_x_8) ;  /* 0x00000000001c8947 */ /* 0x000fea0003800000 */
[----:B------:R-:W0:Y:S02]  /*0e90*/  LDC.64 R6, c[0x0][0x598] ;  /* 0x00016600ff067b82 */ /* 0x000e240000000a00 */
[----:B0-----:R-:W2:Y:S02]  /*0ea0*/  LDG.E.64 R6, desc[UR38][R6.64] ;  /* 0x0000002606067981 */ /* 0x001ea4000c1e1b00 */
[----:B--2---:R-:W-:-:S04]  /*0eb0*/  ISETP.NE.U32.AND P0, PT, R6, RZ, PT ;  /* 0x000000ff0600720c */ /* 0x004fc80003f05070 */
[----:B------:R-:W-:-:S13]  /*0ec0*/  ISETP.NE.AND.EX P0, PT, R7, RZ, PT, P0 ;  /* 0x000000ff0700720c */ /* 0x000fda0003f05300 */
[----:B------:R-:W-:Y:S05]  /*0ed0*/  @!P0 BRA `(.L_x_8) ;  /* 0x0000000000088947 */ /* 0x000fea0003800000 */
[----:B------:R0:W5:Y:S01]  /*0ee0*/  LD.E R72, desc[UR38][R6.64] ;  /* 0x0000002606487980 */ /* 0x000162000c101900 */
[----:B------:R-:W-:Y:S05]  /*0ef0*/  BRA `(.L_x_9) ;  /* 0x0000000000247947 */ /* 0x000fea0003800000 */
.L_x_8:
[----:B------:R-:W-:Y:S02]  /*0f00*/  ULDC.64 UR4, c[0x0][0x588] ;  /* 0x0001620000047ab9 */ /* 0x000fe40000000a00 */
[----:B------:R-:W-:-:S04]  /*0f10*/  ISETP.NE.U32.AND P0, PT, RZ, UR4, PT ;  /* 0x00000004ff007c0c */ /* 0x000fc8000bf05070 */
[----:B------:R-:W-:-:S13]  /*0f20*/  ISETP.NE.AND.EX P0, PT, RZ, UR5, PT, P0 ;  /* 0x00000005ff007c0c */ /* 0x000fda000bf05300 */
[----:B------:R-:W-:Y:S05]  /*0f30*/  @!P0 BRA `(.L_x_10) ;  /* 0x00000000000c8947 */ /* 0x000fea0003800000 */
[----:B------:R-:W0:Y:S02]  /*0f40*/  LDC.64 R72, c[0x0][0x588] ;  /* 0x00016200ff487b82 */ /* 0x000e240000000a00 */
[----:B0-----:R1:W5:Y:S01]  /*0f50*/  LDG.E R72, desc[UR38][R72.64] ;  /* 0x0000002648487981 */ /* 0x001362000c1e1900 */
[----:B------:R-:W-:Y:S05]  /*0f60*/  BRA `(.L_x_9) ;  /* 0x0000000000087947 */ /* 0x000fea0003800000 */
.L_x_10:
[----:B------:R-:W-:Y:S02]  /*0f70*/  ULDC UR4, c[0x0][0x580] ;  /* 0x0001600000047ab9 */ /* 0x000fe40000000800 */
[----:B------:R-:W-:-:S07]  /*0f80*/  IMAD.U32 R72, RZ, RZ, UR4 ;  /* 0x00000004ff487e24 */ /* 0x000fce000f8e00ff */
.L_x_9:
[----:B------:R-:W-:Y:S02]  /*0f90*/  ULDC.64 UR4, c[0x0][0x5a0] ;  /* 0x0001680000047ab9 */ /* 0x000fe40000000a00 */
[----:B------:R-:W-:-:S04]  /*0fa0*/  ISETP.NE.U32.AND P0, PT, RZ, UR4, PT ;  /* 0x00000004ff007c0c */ /* 0x000fc8000bf05070 */
[----:B------:R-:W-:-:S13]  /*0fb0*/  ISETP.NE.AND.EX P0, PT, RZ, UR5, PT, P0 ;  /* 0x00000005ff007c0c */ /* 0x000fda000bf05300 */
[----:B------:R-:W-:Y:S05]  /*0fc0*/  @!P0 BRA `(.L_x_11) ;  /* 0x00000000001c8947 */ /* 0x000fea0003800000 */
[----:B0-----:R-:W0:Y:S02]  /*0fd0*/  LDC.64 R6, c[0x0][0x5a0] ;  /* 0x00016800ff067b82 */ /* 0x001e240000000a00 */
[----:B0-----:R-:W2:Y:S02]  /*0fe0*/  LDG.E.64 R6, desc[UR38][R6.64] ;  /* 0x0000002606067981 */ /* 0x001ea4000c1e1b00 */
[----:B--2---:R-:W-:-:S04]  /*0ff0*/  ISETP.NE.U32.AND P0, PT, R6, RZ, PT ;  /* 0x000000ff0600720c */ /* 0x004fc80003f05070 */
[----:B------:R-:W-:-:S13]  /*1000*/  ISETP.NE.AND.EX P0, PT, R7, RZ, PT, P0 ;  /* 0x000000ff0700720c */ /* 0x000fda0003f05300 */
[----:B------:R-:W-:Y:S05]  /*1010*/  @!P0 BRA `(.L_x_11) ;  /* 0x0000000000088947 */ /* 0x000fea0003800000 */
[----:B------:R0:W5:Y:S01]  /*1020*/  LD.E R74, desc[UR38][R6.64] ;  /* 0x00000026064a7980 */ /* 0x000162000c101900 */
[----:B------:R-:W-:Y:S05]  /*1030*/  BRA `(.L_x_12) ;  /* 0x0000000000247947 */ /* 0x000fea0003800000 */
.L_x_11:
[----:B------:R-:W-:Y:S02]  /*1040*/  ULDC.64 UR4, c[0x0][0x590] ;  /* 0x0001640000047ab9 */ /* 0x000fe40000000a00 */
[----:B------:R-:W-:-:S04]  /*1050*/  ISETP.NE.U32.AND P0, PT, RZ, UR4, PT ;  /* 0x00000004ff007c0c */ /* 0x000fc8000bf05070 */
[----:B------:R-:W-:-:S13]  /*1060*/  ISETP.NE.AND.EX P0, PT, RZ, UR5, PT, P0 ;  /* 0x00000005ff007c0c */ /* 0x000fda000bf05300 */
[----:B------:R-:W-:Y:S05]  /*1070*/  @!P0 BRA `(.L_x_13) ;  /* 0x00000000000c8947 */ /* 0x000fea0003800000 */
[----:B0-----:R-:W0:Y:S02]  /*1080*/  LDC.64 R6, c[0x0][0x590] ;  /* 0x00016400ff067b82 */ /* 0x001e240000000a00 */
[----:B0-----:R2:W5:Y:S01]  /*1090*/  LDG.E R74, desc[UR38][R6.64] ;  /* 0x00000026064a7981 */ /* 0x001562000c1e1900 */
[----:B------:R-:W-:Y:S05]  /*10a0*/  BRA `(.L_x_12) ;  /* 0x0000000000087947 */ /* 0x000fea0003800000 */
.L_x_13:
[----:B------:R-:W-:Y:S02]  /*10b0*/  ULDC UR4, c[0x0][0x584] ;  /* 0x0001610000047ab9 */ /* 0x000fe40000000800 */
[----:B------:R-:W-:-:S07]  /*10c0*/  IMAD.U32 R74, RZ, RZ, UR4 ;  /* 0x00000004ff4a7e24 */ /* 0x000fce000f8e00ff */
.L_x_12:
[----:B------:R-:W-:-:S13]  /*10d0*/  LOP3.LUT P0, RZ, R0, 0xff, RZ, 0xc0, !PT ;  /* 0x000000ff00ff7812 */ /* 0x000fda000780c0ff */
[----:B------:R-:W-:Y:S05]  /*10e0*/  @!P0 EXIT ;  /* 0x000000000000894d */ /* 0x000fea0003800000 */
[----:B------:R-:W-:Y:S01]  /*10f0*/  ULDC UR4, c[0x0][0x28c] ;  /* 0x0000a30000047ab9 */ /* 0x000fe20000000800 */
[----:B------:R-:W-:Y:S01]  /*1100*/  SHF.R.U32.HI R4, RZ, 0x1, R4 ;  /* 0x00000001ff047819 */ /* 0x000fe20000011604 */
[----:B------:R-:W-:Y:S01]  /*1110*/  UIADD3 UR4, UR4, 0x1f, URZ ;  /* 0x0000001f04047890 */ /* 0x000fe2000fffe03f */
[----:B------:R-:W-:Y:S01]  /*1120*/  SHF.R.U32.HI R0, RZ, 0x2, R18 ;  /* 0x00000002ff007819 */ /* 0x000fe20000011612 */
[----:B------:R-:W-:Y:S01]  /*1130*/  UMOV UR40, URZ ;  /* 0x0000003f00287c82 */ /* 0x000fe20008000000 */
[----:B------:R-:W-:Y:S01]  /*1140*/  LOP3.LUT R14, R14, 0x1, RZ, 0xc0, !PT ;  /* 0x000000010e0e7812 */ /* 0x000fe200078ec0ff */
[----:B------:R-:W-:Y:S01]  /*1150*/  USHF.R.S32.HI UR5, URZ, 0x1f, UR4 ;  /* 0x0000001f3f057899 */ /* 0x000fe20008011404 */
[----:B------:R-:W-:Y:S01]  /*1160*/  LOP3.LUT R23, R4, 0x30, RZ, 0xc0, !PT ;  /* 0x0000003004177812 */ /* 0x000fe200078ec0ff */
[----:B------:R-:W-:Y:S01]  /*1170*/  UMOV UR41, URZ ;  /* 0x0000003f00297c82 */ /* 0x000fe20008000000 */
[----:B------:R-:W-:Y:S01]  /*1180*/  LOP3.LUT R0, R0, 0x7, RZ, 0xc0, !PT ;  /* 0x0000000700007812 */ /* 0x000fe200078ec0ff */
[----:B------:R-:W-:Y:S01]  /*1190*/  ULEA.HI UR5, UR5, UR4, URZ, 0x5 ;  /* 0x0000000405057291 */ /* 0x000fe2000f8f283f */
[----:B------:R-:W-:Y:S01]  /*11a0*/  IMAD.SHL.U32 R5, R14, 0x40, RZ ;  /* 0x000000400e057824 */ /* 0x000fe200078e00ff */
[----:B------:R-:W-:Y:S01]  /*11b0*/  LOP3.LUT R78, R19, 0x1, RZ, 0xfc, !PT ;  /* 0x00000001134e7812 */ /* 0x000fe200078efcff */
[----:B------:R-:W-:Y:S01]  /*11c0*/  ULDC UR4, c[0x0][0x284] ;  /* 0x0000a10000047ab9 */ /* 0x000fe20000000800 */
[----:B------:R-:W-:Y:S01]  /*11d0*/  USHF.R.S32.HI UR43, URZ, 0x5, UR5 ;  /* 0x000000053f2b7899 */ /* 0x000fe20008011405 */
[----:B------:R-:W-:-:S02]  /*11e0*/  IADD3 R3, RZ, -R23, -R0 ;  /* 0x80000017ff037210 */ /* 0x000fc40007ffe800 */
[----:B------:R-:W-:Y:S01]  /*11f0*/  LOP3.LUT R0, R5, 0x40, R0, 0xe2, !PT ;  /* 0x0000004005007812 */ /* 0x000fe200078ee200 */
[----:B------:R-:W-:Y:S02]  /*1200*/  UISETP.LT.AND UP0, UPT, UR43, 0x1, UPT ;  /* 0x000000012b00788c */ /* 0x000fe4000bf01270 */
[----:B------:R-:W-:Y:S01]  /*1210*/  IMAD R3, R14, -0x40, R3 ;  /* 0xffffffc00e037824 */ /* 0x000fe200078e0203 */
[----:B------:R-:W-:Y:S01]  /*1220*/  LOP3.LUT R22, R0, R23, RZ, 0xfc, !PT ;  /* 0x0000001700167212 */ /* 0x000fe200078efcff */
[----:B------:R-:W-:Y:S01]  /*1230*/  USEL UR44, UR43, 0x1, UP0 ;  /* 0x000000012b2c7887 */ /* 0x000fe20008000000 */
[----:B------:R-:W-:Y:S02]  /*1240*/  IMAD.MOV.U32 R23, RZ, RZ, RZ ;  /* 0x000000ffff177224 */ /* 0x000fe400078e00ff */
[----:B-1----:R-:W-:Y:S01]  /*1250*/  VIADD R73, R3, UR4 ;  /* 0x0000000403497c36 */ /* 0x002fe20008000000 */
[----:B------:R-:W-:-:S12]  /*1260*/  UIADD3 UR44, UR43, -UR44, URZ ;  /* 0x8000002c2b2c7290 */ /* 0x000fd8000fffe03f */
.L_x_127:
[----:B------:R-:W-:Y:S01]  /*1270*/  LOP3.LUT R0, R18, 0x80, RZ, 0xc0, !PT ;  /* 0x0000008012007812 */ /* 0x000fe200078ec0ff */
[----:B-1----:R-:W1:Y:S01]  /*1280*/  S2UR UR7, SR_CgaCtaId ;  /* 0x00000000000779c3 */ /* 0x002e620000008800 */
[----:B------:R-:W-:Y:S02]  /*1290*/  UMOV UR6, 0x400 ;  /* 0x0000040000067882 */ /* 0x000fe40000000000 */
[----:B------:R-:W-:-:S06]  /*12a0*/  SHF.R.U32.HI R0, RZ, 0x7, R0 ;  /* 0x00000007ff007819 */ /* 0x000fcc0000011600 */
[----:B---3--:R-:W3:Y:S01]  /*12b0*/  SHFL.IDX PT, R0, R0, RZ, 0x1f ;  /* 0x00001fff00007589 */ /* 0x008ee200000e0000 */
[----:B-1----:R-:W-:Y:S01]  /*12c0*/  ULEA UR46, UR7, UR6, 0x18 ;  /* 0x00000006072e7291 */ /* 0x002fe2000f8ec03f */
[----:B---3--:R-:W-:-:S13]  /*12d0*/  R2UR UR4, R0 ;  /* 0x00000000000472ca */ /* 0x008fda00000e0000 */
[----:B------:R-:W-:-:S04]  /*12e0*/  ULEA.HI UR5, UR4, UR4, URZ, 0x1 ;  /* 0x0000000404057291 */ /* 0x000fc8000f8f083f */
[----:B------:R-:W-:-:S04]  /*12f0*/  ULOP3.LUT UR5, UR5, 0xffffe, URZ, 0xc0, !UPT ;  /* 0x000ffffe05057892 */ /* 0x000fc8000f8ec03f */
[----:B------:R-:W-:-:S03]  /*1300*/  UIADD3 UR5, UR4, -UR5, URZ ;  /* 0x8000000504057290 */ /* 0x000fc6000fffe03f */
[----:B------:R-:W-:Y:S01]  /*1310*/  ULDC UR4, c[0x0][0x28c] ;  /* 0x0000a30000047ab9 */ /* 0x000fe20000000800 */
[----:B------:R-:W-:Y:S01]  /*1320*/  ULEA UR5, UR5, UR46, 0xc ;  /* 0x0000002e05057291 */ /* 0x000fe2000f8e603f */
[----:B------:R-:W-:-:S03]  /*1330*/  ISETP.LT.AND P0, PT, RZ, UR4, PT ;  /* 0x00000004ff007c0c */ /* 0x000fc6000bf01270 */
[----:B------:R-:W-:-:S04]  /*1340*/  UIADD3 UR5, UR5, 0x200, URZ ;  /* 0x0000020005057890 */ /* 0x000fc8000fffe03f */
[----:B------:R-:W-:-:S04]  /*1350*/  USHF.R.U32.HI UR5, URZ, 0x4, UR5 ;  /* 0x000000043f057899 */ /* 0x000fc80008011605 */
[----:B------:R-:W-:-:S04]  /*1360*/  ULOP3.LUT UR5, UR5, 0x3fff, URZ, 0xc0, !UPT ;  /* 0x00003fff05057892 */ /* 0x000fc8000f8ec03f */
[----:B------:R-:W-:Y:S01]  /*1370*/  ULOP3.LUT UR45, UR5, 0x10000, URZ, 0xfc, !UPT ;  /* 0x00010000052d7892 */ /* 0x000fe2000f8efc3f */
[----:B0-2-45:R-:W-:Y:S11]  /*1380*/  @P0 BRA `(.L_x_14) ;  /* 0x0000000000400947 */ /* 0x035ff60003800000 */
[----:B------:R-:W-:Y:S01]  /*1390*/  MOV R0, 0x0 ;  /* 0x0000000000007802 */ /* 0x000fe20000000f00 */
[----:B------:R-:W-:Y:S01]  /*13a0*/  ULDC.64 UR4, c[0x4][0x68] ;  /* 0x01001a0000047ab9 */ /* 0x000fe20000000a00 */
[----:B------:R-:W-:Y:S01]  /*13b0*/  ULDC.64 UR6, c[0x4][0x8] ;  /* 0x0100020000067ab9 */ /* 0x000fe20000000a00 */
[----:B------:R-:W-:Y:S01]  /*13c0*/  IMAD.U32 R4, RZ, RZ, UR4 ;  /* 0x00000004ff047e24 */ /* 0x000fe2000f8e00ff */
[----:B------:R1:W3:Y:S01]  /*13d0*/  LDC.64 R14, c[0x4][R0] ;  /* 0x01000000000e7b82 */ /* 0x0002e20000000a00 */
[----:B------:R-:W-:Y:S01]  /*13e0*/  IMAD.U32 R5, RZ, RZ, UR5 ;  /* 0x00000005ff057e24 */ /* 0x000fe2000f8e00ff */
[----:B------:R-:W-:Y:S01]  /*13f0*/  ULDC.64 UR4, c[0x4][0x70] ;  /* 0x01001c0000047ab9 */ /* 0x000fe20000000a00 */
[----:B------:R-:W-:Y:S02]  /*1400*/  IMAD.U32 R10, RZ, RZ, UR6 ;  /* 0x00000006ff0a7e24 */ /* 0x000fe4000f8e00ff */
[----:B0-2---:R-:W-:Y:S02]  /*1410*/  IMAD.U32 R6, RZ, RZ, UR4 ;  /* 0x00000004ff067e24 */ /* 0x005fe4000f8e00ff */
[----:B------:R-:W-:-:S02]  /*1420*/  IMAD.U32 R7, RZ, RZ, UR5 ;  /* 0x00000005ff077e24 */ /* 0x000fc4000f8e00ff */
[----:B------:R-:W-:Y:S02]  /*1430*/  IMAD.U32 R11, RZ, RZ, UR7 ;  /* 0x00000007ff0b7e24 */ /* 0x000fe4000f8e00ff */
[----:B------:R-:W-:Y:S02]  /*1440*/  IMAD.MOV.U32 R8, RZ, RZ, 0x1e1 ;  /* 0x000001e1ff087424 */ /* 0x000fe400078e00ff */
[----:B------:R-:W-:Y:S02]  /*1450*/  IMAD.MOV.U32 R12, RZ, RZ, 0x1 ;  /* 0x00000001ff0c7424 */ /* 0x000fe400078e00ff */
[----:B-1----:R-:W-:-:S07]  /*1460*/  IMAD.MOV.U32 R13, RZ, RZ, RZ ;  /* 0x000000ffff0d7224 */ /* 0x002fce00078e00ff */
[----:B------:R-:W-:-:S07]  /*1470*/  LEPC R20, `(.L_x_14) ;  /* 0x000000001014794e */ /* 0x000fce0000000000 */
[----:B---3-5:R-:W-:Y:S05]  /*1480*/  CALL.ABS.NOINC R14 ;  /* 0x000000000e007343 */ /* 0x028fea0003c00000 */
.L_x_14:
[----:B------:R-:W-:-:S13]  /*1490*/  ISETP.NE.AND P0, PT, R78, 0x3, PT ;  /* 0x000000034e00780c */ /* 0x000fda0003f05270 */
[----:B------:R-:W-:Y:S05]  /*14a0*/  @!P0 BRA `(.L_x_15) ;  /* 0x0000000000048947 */ /* 0x000fea0003800000 */
[----:B------:R-:W-:Y:S01]  /*14b0*/  BPT.TRAP 0x1 ;  /* 0x000000040000795c */ /* 0x000fe20000300000 */
.L_x_15:
[----:B------:R-:W-:Y:S02]  /*14c0*/  IMAD.U32 R3, RZ, RZ, UR41 ;  /* 0x00000029ff037e24 */ /* 0x000fe4000f8e00ff */
[----:B------:R-:W-:-:S03]  /*14d0*/  IMAD.U32 R0, RZ, RZ, UR40 ;  /* 0x00000028ff007e24 */ /* 0x000fc6000f8e00ff */
[----:B------:R-:W-:Y:S02]  /*14e0*/  LEA R3, R3, UR46, 0x3 ;  /* 0x0000002e03037c11 */ /* 0x000fe4000f8e18ff */
[----:B------:R-:W-:-:S04]  /*14f0*/  SHF.L.U32 R0, R0, 0x1f, RZ ;  /* 0x0000001f00007819 */ /* 0x000fc800000006ff */
[----:B------:R1:W3:Y:S01]  /*1500*/  SYNCS.PHASECHK.TRANS64.TRYWAIT P1, [R3+URZ], R0 ;  /* 0x00000000030075a7 */ /* 0x0002e2000802017f */
[----:B------:R-:W-:Y:S05]  /*1510*/  @!P0 BRA `(.L_x_16) ;  /* 0x0000000000048947 */ /* 0x000fea0003800000 */
[----:B------:R-:W-:Y:S01]  /*1520*/  BPT.TRAP 0x1 ;  /* 0x000000040000795c */ /* 0x000fe20000300000 */
.L_x_16:
[----:B------:R-:W-:-:S05]  /*1530*/  IMAD.U32 R4, RZ, RZ, UR44 ;  /* 0x0000002cff047e24 */ /* 0x000fca000f8e00ff */
[----:B------:R-:W-:Y:S01]  /*1540*/  ISETP.GE.AND P2, PT, R4, 0x1, PT ;  /* 0x000000010400780c */ /* 0x000fe20003f46270 */
[----:B---3--:R-:W-:-:S12]  /*1550*/  @P1 BRA `(.L_x_17) ;  /* 0x0000000000081947 */ /* 0x008fd80003800000 */
[----:B------:R-:W3:Y:S02]  /*1560*/  SYNCS.PHASECHK.TRANS64.TRYWAIT P1, [R3+URZ], R0 ;  /* 0x00000000030075a7 */ /* 0x000ee4000802017f */
[----:B---3--:R-:W-:Y:S05]  /*1570*/  @!P1 BRA `(.L_x_18) ;  /* 0x0000005c00189947 */ /* 0x008fea0003800000 */
.L_x_17:
[----:B------:R-:W-:Y:S05]  /*1580*/  WARPSYNC.ALL ;  /* 0x0000000000007948 */ /* 0x000fea0003800000 */
[----:B------:R-:W-:Y:S01]  /*1590*/  UIADD3 UR4, UR46, 0x20200, URZ ;  /* 0x000202002e047890 */ /* 0x000fe2000fffe03f */
[----:B------:R-:W-:Y:S01]  /*15a0*/  WARPGROUP.ARRIVE ;  /* 0x00000000000079c5 */ /* 0x000fe20000000000 */
[----:B------:R-:W-:Y:S01]  /*15b0*/  UMOV UR5, 0x80000020 ;  /* 0x8000002000057882 */ /* 0x000fe20000000000 */
[----:B------:R-:W-:Y:S01]  /*15c0*/  UMOV UR7, 0x80000020 ;  /* 0x8000002000077882 */ /* 0x000fe20000000000 */
[----:B------:R-:W-:-:S04]  /*15d0*/  USHF.R.U32.HI UR4, URZ, 0x4, UR4 ;  /* 0x000000043f047899 */ /* 0x000fc80008011604 */
[----:B------:R-:W-:-:S04]  /*15e0*/  ULOP3.LUT UR4, UR4, 0x3fff, URZ, 0xc0, !UPT ;  /* 0x00003fff04047892 */ /* 0x000fc8000f8ec03f */
[----:B------:R-:W-:Y:S02]  /*15f0*/  ULOP3.LUT UR10, UR4, 0x10000, URZ, 0xfc, !UPT ;  /* 0x00010000040a7892 */ /* 0x000fe4000f8efc3f */
[----:B------:R-:W-:Y:S02]  /*1600*/  ULEA UR4, UR41, UR45, 0x9 ;  /* 0x0000002d29047291 */ /* 0x000fe4000f8e483f */
[----:B------:R-:W-:-:S09]  /*1610*/  UIMAD UR6, UR41, 0x180, UR10 ;  /* 0x00000180290678a4 */ /* 0x000fd2000f8e020a */
[----:B------:R-:W-:Y:S01]  /*1620*/  HGMMA.64x96x16.F32 R24, gdesc[UR4], RZ, !UPT, gsb0 ;  /* 0x01600000041879f0 */ /* 0x000fe2000c0008ff */
[----:B------:R-:W-:Y:S02]  /*1630*/  UIADD3 UR4, UR4, 0x2, URZ ;  /* 0x0000000204047890 */ /* 0x000fe4000fffe03f */
[----:B------:R-:W-:Y:S01]  /*1640*/  UIADD3 UR6, UR6, 0x2, URZ ;  /* 0x0000000206067890 */ /* 0x000fe2000fffe03f */
[----:B------:R-:W-:Y:S01]  /*1650*/  UMOV UR5, 0x80000020 ;  /* 0x8000002000057882 */ /* 0x000fe20000000000 */
[----:B------:R-:W-:Y:S01]  /*1660*/  UMOV UR7, 0x80000020 ;  /* 0x8000002000077882 */ /* 0x000fe20000000000 */
[----:B------:R-:W-:Y:S02]  /*1670*/  WARPGROUP.DEPBAR.LE gsb0, 0x0 ;  /* 0x00008000000079c5 */ /* 0x000fe40000010000 */
[----:B------:R-:W-:-:S06]  /*1680*/  WARPGROUP.ARRIVE ;  /* 0x00000000000079c5 */ /* 0x000fcc0000000000 */
[----:B------:R-:W-:Y:S03]  /*1690*/  HGMMA.64x96x16.F32 R24, gdesc[UR4], R24, gsb0 ;  /* 0x01600000041879f0 */ /* 0x000fe60008000818 */
[----:B------:R-:W-:Y:S02]  /*16a0*/  WARPGROUP.DEPBAR.LE gsb0, 0x0 ;  /* 0x00008000000079c5 */ /* 0x000fe40000010000 */
[----:B------:R-:W-:Y:S05]  /*16b0*/  @!P2 BRA `(.L_x_19) ;  /* 0x0000000000dca947 */ /* 0x000fea0003800000 */
[----:B------:R-:W-:Y:S01]  /*16c0*/  UIADD3 UR4, UR41, 0x1, URZ ;  /* 0x0000000129047890 */ /* 0x000fe2000fffe03f */
[----:B-1-3--:R-:W-:Y:S01]  /*16d0*/  IMAD.U32 R0, RZ, RZ, UR44 ;  /* 0x0000002cff007e24 */ /* 0x00afe2000f8e00ff */
[----:B------:R-:W-:Y:S02]  /*16e0*/  UMOV UR9, UR41 ;  /* 0x0000002900097c82 */ /* 0x000fe40008000000 */
[----:B------:R-:W-:-:S04]  /*16f0*/  UISETP.NE.AND UP0, UPT, UR4, 0x10, UPT ;  /* 0x000000100400788c */ /* 0x000fc8000bf05270 */
[----:B------:R-:W-:Y:S02]  /*1700*/  USEL UR5, URZ, 0x1, UP0 ;  /* 0x000000013f057887 */ /* 0x000fe40008000000 */
[----:B------:R-:W-:Y:S02]  /*1710*/  USEL UR8, UR4, URZ, UP0 ;  /* 0x0000003f04087287 */ /* 0x000fe40008000000 */
[----:B------:R-:W-:-:S06]  /*1720*/  ULOP3.LUT UR5, UR40, UR5, URZ, 0x3c, !UPT ;  /* 0x0000000528057292 */ /* 0x000fcc000f8e3c3f */
[----:B------:R-:W-:-:S07]  /*1730*/  IMAD.U32 R5, RZ, RZ, UR5 ;  /* 0x00000005ff057e24 */ /* 0x000fce000f8e00ff */
.L_x_26:
[----:B-1-3--:R-:W-:Y:S05]  /*1740*/  @!P0 BRA `(.L_x_20) ;  /* 0x0000000000048947 */ /* 0x00afea0003800000 */
[----:B------:R-:W-:Y:S01]  /*1750*/  BPT.TRAP 0x1 ;  /* 0x000000040000795c */ /* 0x000fe20000300000 */
.L_x_20:
[----:B------:R-:W1:Y:S01]  /*1760*/  S2UR UR5, SR_CgaCtaId ;  /* 0x00000000000579c3 */ /* 0x000e620000008800 */
[----:B------:R-:W-:Y:S01]  /*1770*/  UMOV UR4, 0x400 ;  /* 0x0000040000047882 */ /* 0x000fe20000000000 */
[----:B------:R-:W-:Y:S01]  /*1780*/  SHF.L.U32 R3, R5, 0x1f, RZ ;  /* 0x0000001f05037819 */ /* 0x000fe200000006ff */
[----:B-1----:R-:W-:-:S04]  /*1790*/  ULEA UR11, UR5, UR4, 0x18 ;  /* 0x00000004050b7291 */ /* 0x002fc8000f8ec03f */
[----:B------:R-:W-:-:S09]  /*17a0*/  ULEA UR4, UR8, UR11, 0x3 ;  /* 0x0000000b08047291 */ /* 0x000fd2000f8e183f */
[----:B------:R1:W3:Y:S01]  /*17b0*/  SYNCS.PHASECHK.TRANS64.TRYWAIT P1, [UR4], R3 ;  /* 0x00000003ff0075a7 */ /* 0x0002e20008020144 */
[----:B------:R-:W-:Y:S05]  /*17c0*/  @!P0 BRA `(.L_x_21) ;  /* 0x0000000000048947 */ /* 0x000fea0003800000 */
[----:B------:R-:W-:Y:S01]  /*17d0*/  BPT.TRAP 0x1 ;  /* 0x000000040000795c */ /* 0x000fe20000300000 */
.L_x_21:
[----:B---3--:R-:W-:Y:S05]  /*17e0*/  @P1 BRA `(.L_x_22) ;  /* 0x0000000000081947 */ /* 0x008fea0003800000 */
[----:B------:R-:W3:Y:S02]  /*17f0*/  SYNCS.PHASECHK.TRANS64.TRYWAIT P1, [UR4], R3 ;  /* 0x00000003ff0075a7 */ /* 0x000ee40008020144 */
[----:B---3--:R-:W-:Y:S05]  /*1800*/  @!P1 BRA `(.L_x_23) ;  /* 0x0000005800889947 */ /* 0x008fea0003800000 */
.L_x_22:
[----:B------:R-:W-:Y:S01]  /*1810*/  ULEA UR4, UR8, UR45, 0x9 ;  /* 0x0000002d08047291 */ /* 0x000fe2000f8e483f */
[----:B------:R-:W-:Y:S01]  /*1820*/  WARPGROUP.ARRIVE ;  /* 0x00000000000079c5 */ /* 0x000fe20000000000 */
[----:B------:R-:W-:Y:S01]  /*1830*/  UIMAD UR6, UR8, 0x180, UR10 ;  /* 0x00000180080678a4 */ /* 0x000fe2000f8e020a */
[----:B------:R-:W-:Y:S01]  /*1840*/  UMOV UR5, 0x80000020 ;  /* 0x8000002000057882 */ /* 0x000fe20000000000 */
[----:B------:R-:W-:-:S07]  /*1850*/  UMOV UR7, 0x80000020 ;  /* 0x8000002000077882 */ /* 0x000fce0000000000 */
[----:B------:R-:W-:Y:S01]  /*1860*/  HGMMA.64x96x16.F32 R24, gdesc[UR4], R24, gsb0 ;  /* 0x01600000041879f0 */ /* 0x000fe20008000818 */
        /* <DEDUP_REMOVED lines=9> */
[----:B------:R-:W-:Y:S01]  /*1900*/  BPT.TRAP 0x1 ;  /* 0x000000040000795c */ /* 0x000fe20000300000 */
.L_x_24:
[----:B------:R-:W-:Y:S01]  /*1910*/  ULEA UR4, UR9, UR11, 0x3 ;  /* 0x0000000b09047291 */ /* 0x000fe2000f8e183f */
[----:B------:R-:W-:-:S03]  /*1920*/  ISETP.GT.U32.AND P1, PT, R19, 0x1, PT ;  /* 0x000000011300780c */ /* 0x000fc60003f24070 */
[----:B------:R-:W-:-:S04]  /*1930*/  UIADD3 UR4, UR4, 0x80, URZ ;  /* 0x0000008004047890 */ /* 0x000fc8000fffe03f */
[----:B------:R-:W-:-:S09]  /*1940*/  UPRMT UR4, URZ, 0x654, UR4 ;  /* 0x000006543f047896 */ /* 0x000fd20008000004 */
[----:B------:R-:W-:Y:S01]  /*1950*/  SYNCS.ARRIVE.TRANS64.RED.A1T0 RZ, [UR4], RZ ;  /* 0x000000ffffff79a7 */ /* 0x000fe20008100404 */
[----:B------:R-:W-:Y:S05]  /*1960*/  @P1 BRA `(.L_x_25) ;  /* 0x0000000000041947 */ /* 0x000fea0003800000 */
[----:B------:R-:W-:Y:S01]  /*1970*/  BPT.TRAP 0x1 ;  /* 0x000000040000795c */ /* 0x000fe20000300000 */
.L_x_25:
[----:B------:R-:W-:Y:S01]  /*1980*/  UIADD3 UR8, UR8, 0x1, URZ ;  /* 0x0000000108087890 */ /* 0x000fe2000fffe03f */
[C---:B------:R-:W-:Y:S01]  /*1990*/  ISETP.GT.AND P1, PT, R0.reuse, 0x1, PT ;  /* 0x000000010000780c */ /* 0x040fe20003f24270 */
[----:B------:R-:W-:Y:S01]  /*19a0*/  UIADD3 UR9, UR9, 0x1, URZ ;  /* 0x0000000109097890 */ /* 0x000fe2000fffe03f */
[----:B------:R-:W-:Y:S01]  /*19b0*/  VIADD R0, R0, 0xffffffff ;  /* 0xffffffff00007836 */ /* 0x000fe20000000000 */
[----:B------:R-:W-:Y:S02]  /*19c0*/  UISETP.NE.AND UP0, UPT, UR8, 0x10, UPT ;  /* 0x000000100800788c */ /* 0x000fe4000bf05270 */
[----:B------:R-:W-:Y:S02]  /*19d0*/  UISETP.NE.AND UP1, UPT, UR9, 0x10, UPT ;  /* 0x000000100900788c */ /* 0x000fe4000bf25270 */
[----:B------:R-:W-:Y:S02]  /*19e0*/  USEL UR4, URZ, 0x1, UP0 ;  /* 0x000000013f047887 */ /* 0x000fe40008000000 */
[----:B------:R-:W-:-:S02]  /*19f0*/  USEL UR8, UR8, URZ, UP0 ;  /* 0x0000003f08087287 */ /* 0x000fc40008000000 */
[----:B------:R-:W-:Y:S02]  /*1a00*/  USEL UR9, UR9, URZ, UP1 ;  /* 0x0000003f09097287 */ /* 0x000fe40008800000 */
[----:B------:R-:W-:Y:S01]  /*1a10*/  LOP3.LUT R5, R5, UR4, RZ, 0x3c, !PT ;  /* 0x0000000405057c12 */ /* 0x000fe2000f8e3cff */
[----:B------:R-:W-:Y:S09]  /*1a20*/  @P1 BRA `(.L_x_26) ;  /* 0xfffffffc00441947 */ /* 0x000ff2000383ffff */
.L_x_19:
[----:B-1-3--:R-:W1:Y:S02]  /*1a30*/  LDC R0, c[0x0][0x28c] ;  /* 0x0000a300ff007b82 */ /* 0x00ae640000000800 */
[----:B-1----:R-:W-:-:S13]  /*1a40*/  ISETP.GE.AND P1, PT, R0, 0x1, PT ;  /* 0x000000010000780c */ /* 0x002fda0003f26270 */
[----:B------:R-:W-:Y:S05]  /*1a50*/  @!P1 BRA `(.L_x_27) ;  /* 0x0000000000389947 */ /* 0x000fea0003800000 */
[----:B------:R-:W-:Y:S05]  /*1a60*/  @!P0 BRA `(.L_x_28) ;  /* 0x0000000000048947 */ /* 0x000fea0003800000 */
[----:B------:R-:W-:Y:S01]  /*1a70*/  BPT.TRAP 0x1 ;  /* 0x000000040000795c */ /* 0x000fe20000300000 */
.L_x_28:
[----:B------:R-:W1:Y:S01]  /*1a80*/  S2UR UR6, SR_CgaCtaId ;  /* 0x00000000000679c3 */ /* 0x000e620000008800 */
[----:B------:R-:W-:Y:S01]  /*1a90*/  UIADD3 UR4, UR44, UR41, URZ ;  /* 0x000000292c047290 */ /* 0x000fe2000fffe03f */
[----:B------:R-:W-:Y:S01]  /*1aa0*/  ISETP.GT.U32.AND P0, PT, R19, 0x1, PT ;  /* 0x000000011300780c */ /* 0x000fe20003f04070 */
[----:B------:R-:W-:Y:S02]  /*1ab0*/  UMOV UR5, 0x400 ;  /* 0x0000040000057882 */ /* 0x000fe40000000000 */
[----:B------:R-:W-:-:S04]  /*1ac0*/  USHF.L.U32 UR4, UR4, 0x3, URZ ;  /* 0x0000000304047899 */ /* 0x000fc8000800063f */
[----:B------:R-:W-:Y:S02]  /*1ad0*/  ULOP3.LUT UR4, UR4, 0x78, URZ, 0xc0, !UPT ;  /* 0x0000007804047892 */ /* 0x000fe4000f8ec03f */
[----:B-1----:R-:W-:-:S04]  /*1ae0*/  ULEA UR5, UR6, UR5, 0x18 ;  /* 0x0000000506057291 */ /* 0x002fc8000f8ec03f */
[----:B------:R-:W-:-:S04]  /*1af0*/  UIADD3 UR4, UR5, 0x80, UR4 ;  /* 0x0000008005047890 */ /* 0x000fc8000fffe004 */
[----:B------:R-:W-:-:S09]  /*1b00*/  UPRMT UR4, URZ, 0x654, UR4 ;  /* 0x000006543f047896 */ /* 0x000fd20008000004 */
[----:B------:R-:W-:Y:S01]  /*1b10*/  SYNCS.ARRIVE.TRANS64.RED.A1T0 RZ, [UR4], RZ ;  /* 0x000000ffffff79a7 */ /* 0x000fe20008100404 */
[----:B------:R-:W-:Y:S05]  /*1b20*/  @P0 BRA `(.L_x_27) ;  /* 0x0000000000040947 */ /* 0x000fea0003800000 */
[----:B------:R-:W-:Y:S01]  /*1b30*/  BPT.TRAP 0x1 ;  /* 0x000000040000795c */ /* 0x000fe20000300000 */
.L_x_27:
[----:B------:R-:W1:Y:S01]  /*1b40*/  LDC R4, c[0x0][0x288] ;  /* 0x0000a200ff047b82 */ /* 0x000e620000000800 */
[----:B------:R-:W-:Y:S01]  /*1b50*/  UIADD3 UR41, UR43, UR41, URZ ;  /* 0x000000292b297290 */ /* 0x000fe2000fffe03f */
[----:B------:R-:W-:Y:S01]  /*1b60*/  IMAD R3, R76, 0x60, RZ ;  /* 0x000000604c037824 */ /* 0x000fe200078e02ff */
[----:B------:R-:W-:Y:S01]  /*1b70*/  ULDC UR8, c[0x0][0x284] ;  /* 0x0000a10000087ab9 */ /* 0x000fe20000000800 */
[----:B------:R-:W-:Y:S01]  /*1b80*/  IMAD.SHL.U32 R10, R77, 0x80, RZ ;  /* 0x000000804d0a7824 */ /* 0x000fe200078e00ff */
[----:B------:R-:W-:Y:S01]  /*1b90*/  USHF.R.U32.HI UR4, URZ, 0x4, UR41 ;  /* 0x000000043f047899 */ /* 0x000fe20008011629 */
[C---:B------:R-:W-:Y:S01]  /*1ba0*/  IMAD.SHL.U32 R8, R18.reuse, 0x2, RZ ;  /* 0x0000000212087824 */ /* 0x040fe200078e00ff */
[----:B------:R-:W-:Y:S01]  /*1bb0*/  UISETP.GT.U32.AND UP1, UPT, UR41, 0xf, UPT ;  /* 0x0000000f2900788c */ /* 0x000fe2000bf24070 */
[----:B------:R-:W-:Y:S01]  /*1bc0*/  LOP3.LUT R0, R18, 0x3, RZ, 0xc0, !PT ;  /* 0x0000000312007812 */ /* 0x000fe200078ec0ff */
[----:B------:R-:W-:Y:S01]  /*1bd0*/  ULOP3.LUT UR4, UR4, 0x1, URZ, 0xc0, !UPT ;  /* 0x0000000104047892 */ /* 0x000fe2000f8ec03f */
[----:B------:R-:W-:Y:S01]  /*1be0*/  SHF.R.S32.HI R11, RZ, 0x1f, R75 ;  /* 0x0000001fff0b7819 */ /* 0x000fe2000001144b */
[----:B------:R-:W-:Y:S01]  /*1bf0*/  UISETP.LT.U32.AND UP1, UPT, UR43, 0x10, UP1 ;  /* 0x000000102b00788c */ /* 0x000fe20008f21070 */
[----:B------:R-:W-:Y:S01]  /*1c00*/  LOP3.LUT R8, R3, 0x6, R8, 0xf8, !PT ;  /* 0x0000000603087812 */ /* 0x000fe200078ef808 */
[----:B------:R-:W-:Y:S01]  /*1c10*/  UISETP.NE.U32.AND UP0, UPT, UR4, 0x1, UPT ;  /* 0x000000010400788c */ /* 0x000fe2000bf05070 */
[----:B------:R-:W-:-:S02]  /*1c20*/  ULDC.64 UR6, c[0x0][0x5d0] ;  /* 0x0001740000067ab9 */ /* 0x000fc40000000a00 */
[--C-:B------:R-:W-:Y:S01]  /*1c30*/  SHF.R.S32.HI R9, RZ, 0x1f, R8.reuse ;  /* 0x0000001fff097819 */ /* 0x100fe20000011408 */
[----:B------:R-:W-:Y:S02]  /*1c40*/  UISETP.GT.U32.AND UP0, UPT, UR43, 0xf, !UP0 ;  /* 0x0000000f2b00788c */ /* 0x000fe4000c704070 */
[----:B------:R-:W-:Y:S02]  /*1c50*/  USEL UR5, URZ, 0x1, !UP1 ;  /* 0x000000013f057887 */ /* 0x000fe4000c800000 */
[----:B------:R-:W-:Y:S01]  /*1c60*/  USEL UR4, URZ, 0x1, !UP0 ;  /* 0x000000013f047887 */ /* 0x000fe2000c000000 */
[----:B0-2---:R-:W-:Y:S01]  /*1c70*/  IMAD.WIDE.U32 R6, R75, UR6, R8 ;  /* 0x000000064b067c25 */ /* 0x005fe2000f8e0008 */
[----:B------:R-:W-:Y:S01]  /*1c80*/  ULOP3.LUT UR41, UR41, 0xf, URZ, 0xc0, !UPT ;  /* 0x0000000f29297892 */ /* 0x000fe2000f8ec03f */
[----:B-1----:R-:W-:Y:S01]  /*1c90*/  ISETP.GE.AND P0, PT, R3, R4, PT ;  /* 0x000000040300720c */ /* 0x002fe20003f06270 */
[----:B------:R-:W-:Y:S01]  /*1ca0*/  ULOP3.LUT UR40, UR4, UR40, UR5, 0x96, !UPT ;  /* 0x0000002804287292 */ /* 0x000fe2000f8e9605 */
[----:B------:R-:W-:-:S02]  /*1cb0*/  IMAD R0, R0, -0x2, R4 ;  /* 0xfffffffe00007824 */ /* 0x000fc400078e0204 */
[----:B------:R-:W-:Y:S01]  /*1cc0*/  ISETP.GE.OR P0, PT, R10, UR8, P0 ;  /* 0x000000080a007c0c */ /* 0x000fe20008706670 */
[----:B------:R-:W-:-:S04]  /*1cd0*/  IMAD R4, R11, UR6, RZ ;  /* 0x000000060b047c24 */ /* 0x000fc8000f8e02ff */
[----:B------:R-:W-:Y:S02]  /*1ce0*/  IMAD R5, R75, UR7, R4 ;  /* 0x000000074b057c24 */ /* 0x000fe4000f8e0204 */
[----:B------:R-:W-:Y:S02]  /*1cf0*/  IMAD.IADD R4, R0, 0x1, -R3 ;  /* 0x0000000100047824 */ /* 0x000fe400078e0a03 */
[----:B------:R-:W-:Y:S02]  /*1d00*/  IMAD.IADD R7, R7, 0x1, R5 ;  /* 0x0000000107077824 */ /* 0x000fe400078e0205 */
[----:B------:R-:W-:Y:S02]  /*1d10*/  IMAD.MOV.U32 R0, RZ, RZ, -0x1 ;  /* 0xffffffffff007424 */ /* 0x000fe400078e00ff */
[----:B------:R-:W-:Y:S05]  /*1d20*/  @P0 BRA `(.L_x_29) ;  /* 0x00000030006c0947 */ /* 0x000fea0003800000 */
[----:B------:R-:W0:Y:S01]  /*1d30*/  LDC.64 R84, c[0x0][0x5c8] ;  /* 0x00017200ff547b82 */ /* 0x000e220000000a00 */
[----:B-----5:R-:W-:Y:S01]  /*1d40*/  FSETP.NEU.AND P0, PT, R74, RZ, PT ;  /* 0x000000ff4a00720b */ /* 0x020fe20003f0d000 */
[----:B------:R-:W-:Y:S01]  /*1d50*/  IMAD.WIDE R76, R77, 0x80, R22 ;  /* 0x000000804d4c7825 */ /* 0x000fe200078e0216 */
[----:B------:R-:W-:Y:S01]  /*1d60*/  ISETP.GT.AND P2, PT, R4, RZ, PT ;  /* 0x000000ff0400720c */ /* 0x000fe20003f44270 */
[----:B------:R-:W-:Y:S02]  /*1d70*/  BSSY B0, `(.L_x_29) ;  /* 0x0000316000007945 */ /* 0x000fe40003800000 */
[----:B------:R-:W-:-:S05]  /*1d80*/  IMAD.IADD R3, R73, 0x1, -R10 ;  /* 0x0000000149037824 */ /* 0x000fca00078e0a0a */
[----:B------:R-:W-:Y:S01]  /*1d90*/  ISETP.GT.AND P1, PT, R3, RZ, P2 ;  /* 0x000000ff0300720c */ /* 0x000fe20001724270 */
[-C--:B0-----:R-:W-:Y:S02]  /*1da0*/  IMAD R5, R77, R84.reuse, RZ ;  /* 0x000000544d057224 */ /* 0x081fe400078e02ff */
[----:B------:R-:W-:-:S04]  /*1db0*/  IMAD.WIDE.U32 R80, R76, R84, R6 ;  /* 0x000000544c507225 */ /* 0x000fc800078e0006 */
[----:B------:R-:W-:-:S04]  /*1dc0*/  IMAD R5, R76, R85, R5 ;  /* 0x000000554c057224 */ /* 0x000fc800078e0205 */
[----:B------:R-:W-:Y:S01]  /*1dd0*/  IMAD.IADD R93, R81, 0x1, R5 ;  /* 0x00000001515d7824 */ /* 0x000fe200078e0205 */
[----:B------:R-:W-:Y:S06]  /*1de0*/  @!P0 BRA `(.L_x_30) ;  /* 0x0000002000888947 */ /* 0x000fec0003800000 */
[----:B------:R-:W0:Y:S01]  /*1df0*/  LDC.64 R86, c[0x0][0x5b8] ;  /* 0x00016e00ff567b82 */ /* 0x000e220000000a00 */
[----:B------:R-:W-:-:S07]  /*1e00*/  ULDC.64 UR4, c[0x0][0x5c0] ;  /* 0x0001700000047ab9 */ /* 0x000fce0000000a00 */
[----:B------:R-:W1:Y:S08]  /*1e10*/  LDC.64 R88, c[0x0][0x5b0] ;  /* 0x00016c00ff587b82 */ /* 0x000e700000000a00 */
[----:B------:R-:W2:Y:S01]  /*1e20*/  LDC.64 R90, c[0x0][0x5a8] ;  /* 0x00016a00ff5a7b82 */ /* 0x000ea20000000a00 */
[-C--:B0-----:R-:W-:Y:S02]  /*1e30*/  IMAD R6, R11, R86.reuse, RZ ;  /* 0x000000560b067224 */ /* 0x081fe400078e02ff */
[----:B------:R-:W-:-:S04]  /*1e40*/  IMAD.WIDE.U32 R82, R75, R86, R8 ;  /* 0x000000564b527225 */ /* 0x000fc800078e0008 */
[----:B------:R-:W-:Y:S02]  /*1e50*/  IMAD R79, R75, R87, R6 ;  /* 0x000000574b4f7224 */ /* 0x000fe400078e0206 */
[-C--:B-1----:R-:W-:Y:S02]  /*1e60*/  IMAD R5, R77, R88.reuse, RZ ;  /* 0x000000584d057224 */ /* 0x082fe400078e02ff */
[----:B------:R-:W-:Y:S02]  /*1e70*/  IMAD.IADD R13, R83, 0x1, R79 ;  /* 0x00000001530d7824 */ /* 0x000fe400078e024f */
[----:B------:R-:W-:Y:S02]  /*1e80*/  IMAD.MOV.U32 R12, RZ, RZ, R82 ;  /* 0x000000ffff0c7224 */ /* 0x000fe400078e0052 */
[C---:B------:R-:W-:Y:S02]  /*1e90*/  IMAD R81, R76.reuse, R89, R5 ;  /* 0x000000594c517224 */ /* 0x040fe400078e0205 */
[----:B------:R-:W-:-:S04]  /*1ea0*/  IMAD.WIDE.U32 R6, R76, R88, R12 ;  /* 0x000000584c067225 */ /* 0x000fc800078e000c */
[----:B------:R-:W-:Y:S01]  /*1eb0*/  IMAD.IADD R5, R7, 0x1, R81 ;  /* 0x0000000107057824 */ /* 0x000fe200078e0251 */
[----:B--2---:R-:W-:-:S04]  /*1ec0*/  LEA R14, P0, R6, R90, 0x1 ;  /* 0x0000005a060e7211 */ /* 0x004fc800078008ff */
[----:B------:R-:W-:-:S05]  /*1ed0*/  LEA.HI.X R15, R6, R91, R5, 0x1, P0 ;  /* 0x0000005b060f7211 */ /* 0x000fca00000f0c05 */
[----:B------:R0:W2:Y:S01]  /*1ee0*/  @P1 LDG.E.LTC128B.U16 R5, desc[UR38][R14.64] ;  /* 0x000000260e051981 */ /* 0x0000a2000c1e1520 */
[----:B------:R-:W-:Y:S01]  /*1ef0*/  LEA R10, P0, R80, UR4, 0x1 ;  /* 0x00000004500a7c11 */ /* 0x000fe2000f8008ff */
[----:B------:R-:W-:Y:S01]  /*1f00*/  IMAD.WIDE.U32 R6, R76, R88, R8 ;  /* 0x000000584c067225 */ /* 0x000fe200078e0008 */
[----:B------:R-:W-:Y:S03]  /*1f10*/  BSSY B1, `(.L_x_31) ;  /* 0x0000012000017945 */ /* 0x000fe60003800000 */
[----:B------:R-:W-:Y:S02]  /*1f20*/  IMAD.IADD R7, R81, 0x1, R7 ;  /* 0x0000000151077824 */ /* 0x000fe400078e0207 */
[----:B------:R-:W-:Y:S01]  /*1f30*/  IMAD.WIDE.U32 R20, R75, R86, R6 ;  /* 0x000000564b147225 */ /* 0x000fe200078e0006 */
[----:B0-----:R-:W-:-:S03]  /*1f40*/  SHF.L.U64.HI R15, R88, 0x3, R89 ;  /* 0x00000003580f7819 */ /* 0x001fc60000010259 */
[----:B------:R-:W-:Y:S01]  /*1f50*/  IMAD.IADD R7, R79, 0x1, R21 ;  /* 0x000000014f077824 */ /* 0x000fe200078e0215 */
[----:B------:R-:W-:Y:S01]  /*1f60*/  LEA R6, P4, R20, R90, 0x1 ;  /* 0x0000005a14067211 */ /* 0x000fe200078808ff */
[----:B------:R-:W-:-:S03]  /*1f70*/  IMAD.SHL.U32 R14, R88, 0x8, RZ ;  /* 0x00000008580e7824 */ /* 0x000fc600078e00ff */
[----:B------:R-:W-:Y:S01]  /*1f80*/  LEA.HI.X R7, R20, R91, R7, 0x1, P4 ;  /* 0x0000005b14077211 */ /* 0x000fe200020f0c07 */
[----:B--2---:R-:W-:-:S05]  /*1f90*/  HADD2.F32 R11, -RZ, R5.H0_H0 ;  /* 0x20000005ff0b7230 */ /* 0x004fca0000004100 */
[----:B------:R-:W-:-:S04]  /*1fa0*/  FMUL R11, R11, R74 ;  /* 0x0000004a0b0b7220 */ /* 0x000fc80000400000 */
[----:B------:R-:W-:Y:S01]  /*1fb0*/  FFMA R24, R24, R72, R11 ;  /* 0x0000004818187223 */ /* 0x000fe2000000000b */
[----:B------:R-:W-:Y:S02]  /*1fc0*/  LEA.HI.X R11, R80, UR5, R93, 0x1, P0 ;  /* 0x00000005500b7c11 */ /* 0x000fe400080f0c5d */
[----:B------:R-:W-:Y:S02]  /*1fd0*/  ISETP.GT.AND P0, PT, R4, 0x1, PT ;  /* 0x000000010400780c */ /* 0x000fe40003f04270 */
[----:B------:R-:W-:Y:S02]  /*1fe0*/  F2FP.F16.F32.PACK_AB R24, RZ, R24 ;  /* 0x00000018ff18723e */ /* 0x000fe400000000ff */
[----:B------:R-:W-:-:S03]  /*1ff0*/  ISETP.GT.AND P3, PT, R3, RZ, P0 ;  /* 0x000000ff0300720c */ /* 0x000fc60000764270 */
[----:B------:R0:W-:Y:S10]  /*2000*/  @P1 STG.E.U16 desc[UR38][R10.64], R24 ;  /* 0x000000180a001986 */ /* 0x0001f4000c101526 */
[----:B------:R-:W-:Y:S05]  /*2010*/  @!P3 BRA `(.L_x_32) ;  /* 0x000000000004b947 */ /* 0x000fea0003800000 */
[----:B------:R1:W5:Y:S02]  /*2020*/  LDG.E.LTC128B.U16 R5, desc[UR38][R6.64+0x2] ;  /* 0x0000022606057981 */ /* 0x000364000c1e1520 */
.L_x_32:
[----:B------:R-:W-:Y:S05]  /*2030*/  BSYNC B1 ;  /* 0x0000000000017941 */ /* 0x000fea0003800000 */
.L_x_31:
[----:B-----5:R-:W-:Y:S01]  /*2040*/  HADD2.F32 R77, -RZ, R5.H0_H0 ;  /* 0x20000005ff4d7230 */ /* 0x020fe20000004100 */
[----:B------:R-:W-:Y:S01]  /*2050*/  ISETP.GT.AND P2, PT, R3, 0x8, P2 ;  /* 0x000000080300780c */ /* 0x000fe20001744270 */
[----:B------:R-:W-:Y:S01]  /*2060*/  IMAD.WIDE.U32 R20, R76, R88, R14 ;  /* 0x000000584c147225 */ /* 0x000fe200078e000e */
[----:B0-----:R-:W-:-:S03]  /*2070*/  PRMT R24, R5, 0x7610, R24 ;  /* 0x0000761005187816 */ /* 0x001fc60000000018 */
[----:B------:R-:W-:Y:S01]  /*2080*/  FMUL R12, R77, R74 ;  /* 0x0000004a4d0c7220 */ /* 0x000fe20000400000 */
[----:B------:R-:W-:Y:S01]  /*2090*/  IMAD.IADD R81, R81, 0x1, R21 ;  /* 0x0000000151517824 */ /* 0x000fe200078e0215 */
[----:B------:R-:W-:Y:S02]  /*20a0*/  IADD3 R82, P1, R82, R20, RZ ;  /* 0x0000001452527210 */ /* 0x000fe40007f3e0ff */
[----:B------:R-:W-:-:S03]  /*20b0*/  FFMA R12, R25, R72, R12 ;  /* 0x00000048190c7223 */ /* 0x000fc6000000000c */
[----:B------:R-:W-:Y:S01]  /*20c0*/  IMAD.X R13, R81, 0x1, R13, P1 ;  /* 0x00000001510d7824 */ /* 0x000fe200008e060d */
[C---:B------:R-:W-:Y:S02]  /*20d0*/  LEA R14, P1, R82.reuse, R90, 0x1 ;  /* 0x0000005a520e7211 */ /* 0x040fe400078208ff */
[----:B------:R-:W-:Y:S02]  /*20e0*/  F2FP.F16.F32.PACK_AB R12, RZ, R12 ;  /* 0x0000000cff0c723e */ /* 0x000fe400000000ff */
[----:B------:R-:W-:Y:S02]  /*20f0*/  LEA.HI.X R15, R82, R91, R13, 0x1, P1 ;  /* 0x0000005b520f7211 */ /* 0x000fe400008f0c0d */
[----:B------:R-:W-:-:S05]  /*2100*/  PRMT R21, R12, 0x7610, R21 ;  /* 0x000076100c157816 */ /* 0x000fca0000000015 */
[----:B------:R0:W-:Y:S04]  /*2110*/  @P3 STG.E.U16 desc[UR38][R10.64+0x2], R21 ;  /* 0x000002150a003986 */ /* 0x0001e8000c101526 */
[----:B------:R-:W2:Y:S01]  /*2120*/  @P2 LDG.E.LTC128B.U16 R24, desc[UR38][R14.64] ;  /* 0x000000260e182981 */ /* 0x000ea2000c1e1520 */
[----:B------:R-:W-:Y:S01]  /*2130*/  IADD3 R20, P1, R8, R20, RZ ;  /* 0x0000001408147210 */ /* 0x000fe20007f3e0ff */
[----:B------:R-:W-:Y:S01]  /*2140*/  BSSY B1, `(.L_x_33) ;  /* 0x0000011000017945 */ /* 0x000fe20003800000 */
[C---:B------:R-:W-:Y:S02]  /*2150*/  SHF.L.U64.HI R13, R84.reuse, 0x4, R85 ;  /* 0x00000004540d7819 */ /* 0x040fe40000010255 */
[----:B------:R-:W-:Y:S01]  /*2160*/  ISETP.GT.AND P0, PT, R3, 0x8, P0 ;  /* 0x000000080300780c */ /* 0x000fe20000704270 */
[----:B0-----:R-:W-:Y:S01]  /*2170*/  IMAD.X R21, R9, 0x1, R81, P1 ;  /* 0x0000000109157824 */ /* 0x001fe200008e0651 */
[----:B------:R-:W-:Y:S01]  /*2180*/  LEA R12, P1, R84, R10, 0x4 ;  /* 0x0000000a540c7211 */ /* 0x000fe200078220ff */
[----:B------:R-:W-:-:S04]  /*2190*/  IMAD.WIDE.U32 R20, R75, R86, R20 ;  /* 0x000000564b147225 */ /* 0x000fc800078e0014 */
[----:B------:R-:W-:Y:S01]  /*21a0*/  IMAD.X R13, R13, 0x1, R11, P1 ;  /* 0x000000010d0d7824 */ /* 0x000fe200008e060b */
[----:B------:R-:W-:Y:S01]  /*21b0*/  LEA R8, P3, R20, R90, 0x1 ;  /* 0x0000005a14087211 */ /* 0x000fe200078608ff */
[----:B------:R-:W-:-:S05]  /*21c0*/  IMAD.IADD R9, R79, 0x1, R21 ;  /* 0x000000014f097824 */ /* 0x000fca00078e0215 */
[----:B------:R-:W-:Y:S01]  /*21d0*/  LEA.HI.X R9, R20, R91, R9, 0x1, P3 ;  /* 0x0000005b14097211 */ /* 0x000fe200018f0c09 */
[----:B--2---:R-:W-:-:S05]  /*21e0*/  HADD2.F32 R5, -RZ, R24.H0_H0 ;  /* 0x20000018ff057230 */ /* 0x004fca0000004100 */
[----:B------:R-:W-:-:S04]  /*21f0*/  FMUL R5, R5, R74 ;  /* 0x0000004a05057220 */ /* 0x000fc80000400000 */
[----:B------:R-:W-:-:S05]  /*2200*/  FFMA R5, R26, R72, R5 ;  /* 0x000000481a057223 */ /* 0x000fca0000000005 */
[----:B------:R-:W-:-:S05]  /*2210*/  F2FP.F16.F32.PACK_AB R5, RZ, R5 ;  /* 0x00000005ff05723e */ /* 0x000fca00000000ff */
[----:B------:R0:W-:Y:S01]  /*2220*/  @P2 STG.E.U16 desc[UR38][R12.64], R5 ;  /* 0x000000050c002986 */ /* 0x0001e2000c101526 */
[----:B------:R-:W-:Y:S05]  /*2230*/  @!P0 BRA `(.L_x_34) ;  /* 0x0000000000048947 */ /* 0x000fea0003800000 */
[----:B------:R2:W5:Y:S02]  /*2240*/  LDG.E.LTC128B.U16 R24, desc[UR38][R8.64+0x2] ;  /* 0x0000022608187981 */ /* 0x000564000c1e1520 */
.L_x_34:
[----:B------:R-:W-:Y:S05]  /*2250*/  BSYNC B1 ;  /* 0x0000000000017941 */ /* 0x000fea0003800000 */
.L_x_33:
[----:B0----5:R-:W-:Y:S01]  /*2260*/  HADD2.F32 R5, -RZ, R24.H0_H0 ;  /* 0x20000018ff057230 */ /* 0x021fe20000004100 */
[----:B------:R-:W-:Y:S01]  /*2270*/  ISETP.GT.AND P1, PT, R4, 0x8, PT ;  /* 0x000000080400780c */ /* 0x000fe20003f24270 */
[----:B------:R-:W-:Y:S03]  /*2280*/  BSSY B1, `(.L_x_35) ;  /* 0x0000008000017945 */ /* 0x000fe60003800000 */
[----:B------:R-:W-:Y:S01]  /*2290*/  FMUL R14, R5, R74 ;  /* 0x0000004a050e7220 */ /* 0x000fe20000400000 */
[----:B------:R-:W-:-:S03]  /*22a0*/  ISETP.GT.AND P2, PT, R3, RZ, P1 ;  /* 0x000000ff0300720c */ /* 0x000fc60000f44270 */
[----:B------:R-:W-:-:S05]  /*22b0*/  FFMA R14, R27, R72, R14 ;  /* 0x000000481b0e7223 */ /* 0x000fca000000000e */
[----:B------:R-:W-:-:S05]  /*22c0*/  F2FP.F16.F32.PACK_AB R14, RZ, R14 ;  /* 0x0000000eff0e723e */ /* 0x000fca00000000ff */
[----:B------:R0:W-:Y:S01]  /*22d0*/  @P0 STG.E.U16 desc[UR38][R12.64+0x2], R14 ;  /* 0x0000020e0c000986 */ /* 0x0001e2000c101526 */
[----:B------:R-:W-:Y:S05]  /*22e0*/  @!P2 BRA `(.L_x_36) ;  /* 0x000000000004a947 */ /* 0x000fea0003800000 */
[----:B------:R3:W5:Y:S02]  /*22f0*/  LDG.E.LTC128B.U16 R24, desc[UR38][R6.64+0x10] ;  /* 0x0000102606187981 */ /* 0x000764000c1e1520 */
.L_x_36:
[----:B------:R-:W-:Y:S05]  /*2300*/  BSYNC B1 ;  /* 0x0000000000017941 */ /* 0x000fea0003800000 */
.L_x_35:
[----:B-----5:R-:W-:Y:S01]  /*2310*/  HADD2.F32 R5, -RZ, R24.H0_H0 ;  /* 0x20000018ff057230 */ /* 0x020fe20000004100 */
        /* <DEDUP_REMOVED lines=9> */
.L_x_38:
[----:B------:R-:W-:Y:S05]  /*23b0*/  BSYNC B1 ;  /* 0x0000000000017941 */ /* 0x000fea0003800000 */
.L_x_37:
[----:B----45:R-:W-:Y:S01]  /*23c0*/  HADD2.F32 R5, -RZ, R24.H0_H0 ;  /* 0x20000018ff057230 */ /* 0x030fe20000004100 */
[----:B------:R-:W-:Y:S01]  /*23d0*/  ISETP.GT.AND P1, PT, R3, 0x8, P1 ;  /* 0x000000080300780c */ /* 0x000fe20000f24270 */
[----:B------:R-:W-:Y:S03]  /*23e0*/  BSSY B1, `(.L_x_39) ;  /* 0x0000007000017945 */ /* 0x000fe60003800000 */
[----:B0-----:R-:W-:-:S04]  /*23f0*/  FMUL R14, R5, R74 ;  /* 0x0000004a050e7220 */ /* 0x001fc80000400000 */
[----:B------:R-:W-:-:S05]  /*2400*/  FFMA R14, R29, R72, R14 ;  /* 0x000000481d0e7223 */ /* 0x000fca000000000e */
[----:B------:R-:W-:-:S05]  /*2410*/  F2FP.F16.F32.PACK_AB R14, RZ, R14 ;  /* 0x0000000eff0e723e */ /* 0x000fca00000000ff */
[----:B------:R0:W-:Y:S01]  /*2420*/  @P3 STG.E.U16 desc[UR38][R10.64+0x12], R14 ;  /* 0x0000120e0a003986 */ /* 0x0001e2000c101526 */
[----:B------:R-:W-:Y:S05]  /*2430*/  @!P1 BRA `(.L_x_40) ;  /* 0x0000000000049947 */ /* 0x000fea0003800000 */
[----:B------:R4:W5:Y:S02]  /*2440*/  LDG.E.LTC128B.U16 R24, desc[UR38][R8.64+0x10] ;  /* 0x0000102608187981 */ /* 0x000964000c1e1520 */
.L_x_40:
[----:B------:R-:W-:Y:S05]  /*2450*/  BSYNC B1 ;  /* 0x0000000000017941 */ /* 0x000fea0003800000 */
.L_x_39:
[----:B-----5:R-:W-:Y:S01]  /*2460*/  HADD2.F32 R5, -RZ, R24.H0_H0 ;  /* 0x20000018ff057230 */ /* 0x020fe20000004100 */
[----:B------:R-:W-:Y:S01]  /*2470*/  ISETP.GT.AND P0, PT, R3, 0x8, P0 ;  /* 0x000000080300780c */ /* 0x000fe20000704270 */
[----:B------:R-:W-:Y:S03]  /*2480*/  BSSY B1, `(.L_x_41) ;  /* 0x0000007000017945 */ /* 0x000fe60003800000 */
[----:B------:R-:W-:-:S04]  /*2490*/  FMUL R5, R5, R74 ;  /* 0x0000004a05057220 */ /* 0x000fc80000400000 */
[----:B------:R-:W-:-:S05]  /*24a0*/  FFMA R5, R30, R72, R5 ;  /* 0x000000481e057223 */ /* 0x000fca0000000005 */
[----:B------:R-:W-:-:S05]  /*24b0*/  F2FP.F16.F32.PACK_AB R5, RZ, R5 ;  /* 0x00000005ff05723e */ /* 0x000fca00000000ff */
[----:B------:R0:W-:Y:S01]  /*24c0*/  @P1 STG.E.U16 desc[UR38][R12.64+0x10], R5 ;  /* 0x000010050c001986 */ /* 0x0001e2000c101526 */
[----:B------:R-:W-:Y:S05]  /*24d0*/  @!P0 BRA `(.L_x_42) ;  /* 0x0000000000048947 */ /* 0x000fea0003800000 */
[----:B------:R0:W5:Y:S02]  /*24e0*/  LDG.E.LTC128B.U16 R24, desc[UR38][R8.64+0x12] ;  /* 0x0000122608187981 */ /* 0x000164000c1e1520 */
.L_x_42:
[----:B------:R-:W-:Y:S05]  /*24f0*/  BSYNC B1 ;  /* 0x0000000000017941 */ /* 0x000fea0003800000 */
.L_x_41:
        /* <DEDUP_REMOVED lines=10> */
.L_x_44:
[----:B------:R-:W-:Y:S05]  /*25a0*/  BSYNC B1 ;  /* 0x0000000000017941 */ /* 0x000fea0003800000 */
.L_x_43:
        /* <DEDUP_REMOVED lines=10> */
.L_x_46:
[----:B------:R-:W-:Y:S05]  /*2650*/  BSYNC B1 ;  /* 0x0000000000017941 */ /* 0x000fea0003800000 */
.L_x_45:
[----:B0----5:R-:W-:Y:S01]  /*2660*/  HADD2.F32 R5, -RZ, R24.H0_H0 ;  /* 0x20000018ff057230 */ /* 0x021fe20000004100 */
        /* <DEDUP_REMOVED lines=8> */
.L_x_48:
[----:B------:R-:W-:Y:S05]  /*26f0*/  BSYNC B1 ;  /* 0x0000000000017941 */ /* 0x000fea0003800000 */
.L_x_47:
        /* <DEDUP_REMOVED lines=9> */
.L_x_50:
[----:B------:R-:W-:Y:S05]  /*2790*/  BSYNC B1 ;  /* 0x0000000000017941 */ /* 0x000fea0003800000 */
.L_x_49:
        /* <DEDUP_REMOVED lines=10> */
.L_x_52:
[----:B------:R-:W-:Y:S05]  /*2840*/  BSYNC B1 ;  /* 0x0000000000017941 */ /* 0x000fea0003800000 */
.L_x_51:
        /* <DEDUP_REMOVED lines=10> */
.L_x_54:
[----:B------:R-:W-:Y:S05]  /*28f0*/  BSYNC B1 ;  /* 0x0000000000017941 */ /* 0x000fea0003800000 */
.L_x_53:
        /* <DEDUP_REMOVED lines=9> */
.L_x_56:
[----:B------:R-:W-:Y:S05]  /*2990*/  BSYNC B1 ;  /* 0x0000000000017941 */ /* 0x000fea0003800000 */
.L_x_55:
        /* <DEDUP_REMOVED lines=9> */
.L_x_58:
[----:B------:R-:W-:Y:S05]  /*2a30*/  BSYNC B1 ;  /* 0x0000000000017941 */ /* 0x000fea0003800000 */
.L_x_57:
        /* <DEDUP_REMOVED lines=10> */
.L_x_60:
[----:B------:R-:W-:Y:S05]  /*2ae0*/  BSYNC B1 ;  /* 0x0000000000017941 */ /* 0x000fea0003800000 */
.L_x_59:
        /* <DEDUP_REMOVED lines=10> */
.L_x_62:
[----:B------:R-:W-:Y:S05]  /*2b90*/  BSYNC B1 ;  /* 0x0000000000017941 */ /* 0x000fea0003800000 */
.L_x_61:
        /* <DEDUP_REMOVED lines=9> */
.L_x_64:
[----:B------:R-:W-:Y:S05]  /*2c30*/  BSYNC B1 ;  /* 0x0000000000017941 */ /* 0x000fea0003800000 */
.L_x_63:
        /* <DEDUP_REMOVED lines=9> */
.L_x_66:
[----:B------:R-:W-:Y:S05]  /*2cd0*/  BSYNC B1 ;  /* 0x0000000000017941 */ /* 0x000fea0003800000 */
.L_x_65:
        /* <DEDUP_REMOVED lines=10> */
.L_x_68:
[----:B------:R-:W-:Y:S05]  /*2d80*/  BSYNC B1 ;  /* 0x0000000000017941 */ /* 0x000fea0003800000 */
.L_x_67:
        /* <DEDUP_REMOVED lines=10> */
.L_x_70:
[----:B------:R-:W-:Y:S05]  /*2e30*/  BSYNC B1 ;  /* 0x0000000000017941 */ /* 0x000fea0003800000 */
.L_x_69:
        /* <DEDUP_REMOVED lines=9> */
.L_x_72:
[----:B------:R-:W-:Y:S05]  /*2ed0*/  BSYNC B1 ;  /* 0x0000000000017941 */ /* 0x000fea0003800000 */
.L_x_71:
        /* <DEDUP_REMOVED lines=9> */
.L_x_74:
[----:B------:R-:W-:Y:S05]  /*2f70*/  BSYNC B1 ;  /* 0x0000000000017941 */ /* 0x000fea0003800000 */
.L_x_73:
        /* <DEDUP_REMOVED lines=10> */
.L_x_76:
[----:B------:R-:W-:Y:S05]  /*3020*/  BSYNC B1 ;  /* 0x0000000000017941 */ /* 0x000fea0003800000 */
.L_x_75:
        /* <DEDUP_REMOVED lines=10> */
.L_x_78:
[----:B------:R-:W-:Y:S05]  /*30d0*/  BSYNC B1 ;  /* 0x0000000000017941 */ /* 0x000fea0003800000 */
.L_x_77:
        /* <DEDUP_REMOVED lines=9> */
.L_x_80:
[----:B------:R-:W-:Y:S05]  /*3170*/  BSYNC B1 ;  /* 0x0000000000017941 */ /* 0x000fea0003800000 */
.L_x_79:
        /* <DEDUP_REMOVED lines=9> */
.L_x_82:
[----:B------:R-:W-:Y:S05]  /*3210*/  BSYNC B1 ;  /* 0x0000000000017941 */ /* 0x000fea0003800000 */
.L_x_81:
        /* <DEDUP_REMOVED lines=10> */
.L_x_84:
[----:B------:R-:W-:Y:S05]  /*32c0*/  BSYNC B1 ;  /* 0x0000000000017941 */ /* 0x000fea0003800000 */
.L_x_83:
        /* <DEDUP_REMOVED lines=10> */
.L_x_86:
[----:B------:R-:W-:Y:S05]  /*3370*/  BSYNC B1 ;  /* 0x0000000000017941 */ /* 0x000fea0003800000 */
.L_x_85:
        /* <DEDUP_REMOVED lines=9> */
.L_x_88:
[----:B------:R-:W-:Y:S05]  /*3410*/  BSYNC B1 ;  /* 0x0000000000017941 */ /* 0x000fea0003800000 */
.L_x_87:
        /* <DEDUP_REMOVED lines=9> */
.L_x_90:
[----:B------:R-:W-:Y:S05]  /*34b0*/  BSYNC B1 ;  /* 0x0000000000017941 */ /* 0x000fea0003800000 */
.L_x_89:
        /* <DEDUP_REMOVED lines=10> */
.L_x_92:
[----:B------:R-:W-:Y:S05]  /*3560*/  BSYNC B1 ;  /* 0x0000000000017941 */ /* 0x000fea0003800000 */
.L_x_91:
        /* <DEDUP_REMOVED lines=10> */
.L_x_94:
[----:B------:R-:W-:Y:S05]  /*3610*/  BSYNC B1 ;  /* 0x0000000000017941 */ /* 0x000fea0003800000 */
.L_x_93:
        /* <DEDUP_REMOVED lines=9> */
.L_x_96:
[----:B------:R-:W-:Y:S05]  /*36b0*/  BSYNC B1 ;  /* 0x0000000000017941 */ /* 0x000fea0003800000 */
.L_x_95:
        /* <DEDUP_REMOVED lines=9> */
.L_x_98:
[----:B------:R-:W-:Y:S05]  /*3750*/  BSYNC B1 ;  /* 0x0000000000017941 */ /* 0x000fea0003800000 */
.L_x_97:
        /* <DEDUP_REMOVED lines=10> */
.L_x_100:
[----:B------:R-:W-:Y:S05]  /*3800*/  BSYNC B1 ;  /* 0x0000000000017941 */ /* 0x000fea0003800000 */
.L_x_99:
        /* <DEDUP_REMOVED lines=10> */
.L_x_102:
[----:B------:R-:W-:Y:S05]  /*38b0*/  BSYNC B1 ;  /* 0x0000000000017941 */ /* 0x000fea0003800000 */
.L_x_101:
        /* <DEDUP_REMOVED lines=9> */
.L_x_104:
[----:B------:R-:W-:Y:S05]  /*3950*/  BSYNC B1 ;  /* 0x0000000000017941 */ /* 0x000fea0003800000 */
.L_x_103:
        /* <DEDUP_REMOVED lines=9> */
.L_x_106:
[----:B------:R-:W-:Y:S05]  /*39f0*/  BSYNC B1 ;  /* 0x0000000000017941 */ /* 0x000fea0003800000 */
.L_x_105:
        /* <DEDUP_REMOVED lines=10> */
.L_x_108:
[----:B------:R-:W-:Y:S05]  /*3aa0*/  BSYNC B1 ;  /* 0x0000000000017941 */ /* 0x000fea0003800000 */
.L_x_107:
        /* <DEDUP_REMOVED lines=10> */
.L_x_110:
[----:B------:R-:W-:Y:S05]  /*3b50*/  BSYNC B1 ;  /* 0x0000000000017941 */ /* 0x000fea0003800000 */
.L_x_109:
        /* <DEDUP_REMOVED lines=9> */
.L_x_112:
[----:B------:R-:W-:Y:S05]  /*3bf0*/  BSYNC B1 ;  /* 0x0000000000017941 */ /* 0x000fea0003800000 */
.L_x_111:
        /* <DEDUP_REMOVED lines=9> */
.L_x_114:
[----:B------:R-:W-:Y:S05]  /*3c90*/  BSYNC B1 ;  /* 0x0000000000017941 */ /* 0x000fea0003800000 */
.L_x_113:
        /* <DEDUP_REMOVED lines=10> */
.L_x_116:
[----:B------:R-:W-:Y:S05]  /*3d40*/  BSYNC B1 ;  /* 0x0000000000017941 */ /* 0x000fea0003800000 */
.L_x_115:
[----:B-----5:R-:W-:Y:S01]  /*3d50*/  HADD2.F32 R5, -RZ, R24.H0_H0 ;  /* 0x20000018ff057230 */ /* 0x020fe20000004100 */
[----:B------:R-:W-:Y:S01]  /*3d60*/  ISETP.GT.AND P0, PT, R4, 0x59, PT ;  /* 0x000000590400780c */ /* 0x000fe20003f04270 */
[----:B------:R-:W-:Y:S01]  /*3d70*/  @P2 IMAD.MOV.U32 R4, RZ, RZ, R10 ;  /* 0x000000ffff042224 */ /* 0x000fe200078e000a */
[----:B------:R-:W-:Y:S02]  /*3d80*/  BSSY B1, `(.L_x_117) ;  /* 0x000000a000017945 */ /* 0x000fe40003800000 */
[----:B------:R-:W-:Y:S01]  /*3d90*/  FMUL R5, R5, R74 ;  /* 0x0000004a05057220 */ /* 0x000fe20000400000 */
[----:B------:R-:W-:-:S03]  /*3da0*/  ISETP.GT.AND P3, PT, R3, RZ, P0 ;  /* 0x000000ff0300720c */ /* 0x000fc60000764270 */
[----:B------:R-:W-:-:S05]  /*3db0*/  FFMA R5, R68, R72, R5 ;  /* 0x0000004844057223 */ /* 0x000fca0000000005 */
[----:B------:R-:W-:-:S04]  /*3dc0*/  F2FP.F16.F32.PACK_AB R5, RZ, R5 ;  /* 0x00000005ff05723e */ /* 0x000fc800000000ff */
[----:B0-----:R-:W-:Y:S01]  /*3dd0*/  PRMT R14, R5, 0x7610, R14 ;  /* 0x00007610050e7816 */ /* 0x001fe2000000000e */
[----:B------:R-:W-:-:S05]  /*3de0*/  @P2 IMAD.MOV.U32 R5, RZ, RZ, R11 ;  /* 0x000000ffff052224 */ /* 0x000fca00078e000b */
[----:B------:R0:W-:Y:S01]  /*3df0*/  @P2 STG.E.U16 desc[UR38][R4.64+0xb0], R14 ;  /* 0x0000b00e04002986 */ /* 0x0001e2000c101526 */
[----:B------:R-:W-:Y:S05]  /*3e00*/  @!P3 BRA `(.L_x_118) ;  /* 0x000000000004b947 */ /* 0x000fea0003800000 */
[----:B------:R0:W5:Y:S02]  /*3e10*/  LDG.E.LTC128B.U16 R24, desc[UR38][R6.64+0xb2] ;  /* 0x0000b22606187981 */ /* 0x000164000c1e1520 */
.L_x_118:
[----:B------:R-:W-:Y:S05]  /*3e20*/  BSYNC B1 ;  /* 0x0000000000017941 */ /* 0x000fea0003800000 */
.L_x_117:
        /* <DEDUP_REMOVED lines=9> */
.L_x_120:
[----:B------:R-:W-:Y:S05]  /*3ec0*/  BSYNC B1 ;  /* 0x0000000000017941 */ /* 0x000fea0003800000 */
.L_x_119:
[----:B-----5:R-:W-:Y:S01]  /*3ed0*/  HADD2.F32 R5, -RZ, R24.H0_H0 ;  /* 0x20000018ff057230 */ /* 0x020fe20000004100 */
[----:B------:R-:W-:Y:S01]  /*3ee0*/  ISETP.GT.AND P0, PT, R3, 0x8, P0 ;  /* 0x000000080300780c */ /* 0x000fe20000704270 */
[----:B0-----:R-:W-:Y:S01]  /*3ef0*/  @P1 IMAD.MOV.U32 R4, RZ, RZ, R12 ;  /* 0x000000ffff041224 */ /* 0x001fe200078e000c */
[----:B------:R-:W-:Y:S02]  /*3f00*/  BSSY B1, `(.L_x_121) ;  /* 0x0000009000017945 */ /* 0x000fe40003800000 */
[----:B------:R-:W-:-:S04]  /*3f10*/  FMUL R5, R5, R74 ;  /* 0x0000004a05057220 */ /* 0x000fc80000400000 */
[----:B------:R-:W-:-:S05]  /*3f20*/  FFMA R5, R70, R72, R5 ;  /* 0x0000004846057223 */ /* 0x000fca0000000005 */
[----:B------:R-:W-:-:S04]  /*3f30*/  F2FP.F16.F32.PACK_AB R5, RZ, R5 ;  /* 0x00000005ff05723e */ /* 0x000fc800000000ff */
[----:B-1-3--:R-:W-:Y:S01]  /*3f40*/  PRMT R6, R5, 0x7610, R6 ;  /* 0x0000761005067816 */ /* 0x00afe20000000006 */
[----:B------:R-:W-:-:S05]  /*3f50*/  @P1 IMAD.MOV.U32 R5, RZ, RZ, R13 ;  /* 0x000000ffff051224 */ /* 0x000fca00078e000d */
[----:B------:R0:W-:Y:S01]  /*3f60*/  @P1 STG.E.U16 desc[UR38][R4.64+0xb0], R6 ;  /* 0x0000b00604001986 */ /* 0x0001e2000c101526 */
[----:B------:R-:W-:Y:S05]  /*3f70*/  @!P0 BRA `(.L_x_122) ;  /* 0x0000000000048947 */ /* 0x000fea0003800000 */
[----:B------:R1:W5:Y:S02]  /*3f80*/  LDG.E.LTC128B.U16 R24, desc[UR38][R8.64+0xb2] ;  /* 0x0000b22608187981 */ /* 0x000364000c1e1520 */
.L_x_122:
[----:B------:R-:W-:Y:S05]  /*3f90*/  BSYNC B1 ;  /* 0x0000000000017941 */ /* 0x000fea0003800000 */
.L_x_121:
[----:B------:R-:W-:Y:S05]  /*3fa0*/  @!P0 BRA `(.L_x_123) ;  /* 0x0000000c00c88947 */ /* 0x000fea0003800000 */
[----:B-----5:R-:W-:-:S05]  /*3fb0*/  HADD2.F32 R3, -RZ, R24.H0_H0 ;  /* 0x20000018ff037230 */ /* 0x020fca0000004100 */
[----:B0-----:R-:W-:-:S04]  /*3fc0*/  FMUL R4, R3, R74 ;  /* 0x0000004a03047220 */ /* 0x001fc80000400000 */
[----:B------:R-:W-:-:S05]  /*3fd0*/  FFMA R4, R71, R72, R4 ;  /* 0x0000004847047223 */ /* 0x000fca0000000004 */
[----:B------:R-:W-:-:S05]  /*3fe0*/  F2FP.F16.F32.PACK_AB R4, RZ, R4 ;  /* 0x00000004ff04723e */ /* 0x000fca00000000ff */
[----:B------:R3:W-:Y:S01]  /*3ff0*/  STG.E.U16 desc[UR38][R12.64+0xb2], R4 ;  /* 0x0000b2040c007986 */ /* 0x0007e2000c101526 */
[----:B------:R-:W-:Y:S05]  /*4000*/  BRA `(.L_x_123) ;  /* 0x0000000c00b07947 */ /* 0x000fea0003800000 */
.L_x_30:
[----:B------:R-:W-:Y:S01]  /*4010*/  ISETP.GT.AND P0, PT, R4, 0x1, PT ;  /* 0x000000010400780c */ /* 0x000fe20003f04270 */
[----:B------:R-:W-:Y:S01]  /*4020*/  ULDC.64 UR4, c[0x0][0x5c0] ;  /* 0x0001700000047ab9 */ /* 0x000fe20000000a00 */
[-C--:B------:R-:W-:Y:S01]  /*4030*/  FMUL R24, R24, R72.reuse ;  /* 0x0000004818187220 */ /* 0x080fe20000400000 */
[-C--:B------:R-:W-:Y:S01]  /*4040*/  FMUL R25, R25, R72.reuse ;  /* 0x0000004819197220 */ /* 0x080fe20000400000 */
[----:B------:R-:W-:Y:S01]  /*4050*/  ISETP.GT.AND P3, PT, R3, RZ, P0 ;  /* 0x000000ff0300720c */ /* 0x000fe20000764270 */
[-C--:B------:R-:W-:Y:S01]  /*4060*/  FMUL R26, R26, R72.reuse ;  /* 0x000000481a1a7220 */ /* 0x080fe20000400000 */
[----:B------:R-:W-:Y:S01]  /*4070*/  LEA R6, P4, R80, UR4, 0x1 ;  /* 0x0000000450067c11 */ /* 0x000fe2000f8808ff */
[----:B------:R-:W-:Y:S01]  /*4080*/  FMUL R27, R27, R72 ;  /* 0x000000481b1b7220 */ /* 0x000fe20000400000 */
[----:B------:R-:W-:Y:S01]  /*4090*/  F2FP.F16.F32.PACK_AB R24, RZ, R24 ;  /* 0x00000018ff18723e */ /* 0x000fe200000000ff */
[-C--:B------:R-:W-:Y:S01]  /*40a0*/  FMUL R28, R28, R72.reuse ;  /* 0x000000481c1c7220 */ /* 0x080fe20000400000 */
[----:B------:R-:W-:Y:S01]  /*40b0*/  LEA.HI.X R7, R80, UR5, R93, 0x1, P4 ;  /* 0x0000000550077c11 */ /* 0x000fe2000a0f0c5d */
[-C--:B------:R-:W-:Y:S01]  /*40c0*/  FMUL R29, R29, R72.reuse ;  /* 0x000000481d1d7220 */ /* 0x080fe20000400000 */
[----:B------:R-:W-:Y:S01]  /*40d0*/  F2FP.F16.F32.PACK_AB R25, RZ, R25 ;  /* 0x00000019ff19723e */ /* 0x000fe200000000ff */
[-C--:B------:R-:W-:Y:S01]  /*40e0*/  FMUL R30, R30, R72.reuse ;  /* 0x000000481e1e7220 */ /* 0x080fe20000400000 */
[----:B------:R-:W-:Y:S01]  /*40f0*/  SHF.L.U64.HI R85, R84, 0x4, R85 ;  /* 0x0000000454557819 */ /* 0x000fe20000010255 */
[----:B------:R-:W-:Y:S01]  /*4100*/  @P1 STG.E.U16 desc[UR38][R6.64], R24 ;  /* 0x0000001806001986 */ /* 0x000fe2000c101526 */
[----:B------:R-:W-:Y:S01]  /*4110*/  ISETP.GT.AND P1, PT, R4, 0x8, PT ;  /* 0x000000080400780c */ /* 0x000fe20003f24270 */
[----:B------:R-:W-:Y:S01]  /*4120*/  FMUL R31, R31, R72 ;  /* 0x000000481f1f7220 */ /* 0x000fe20000400000 */
[C---:B------:R-:W-:Y:S01]  /*4130*/  ISETP.GT.AND P4, PT, R3.reuse, 0x8, P0 ;  /* 0x000000080300780c */ /* 0x040fe20000784270 */
[----:B------:R-:W-:Y:S01]  /*4140*/  @P3 STG.E.U16 desc[UR38][R6.64+0x2], R25 ;  /* 0x0000021906003986 */ /* 0x000fe2000c101526 */
[----:B------:R-:W-:Y:S01]  /*4150*/  LEA R8, P3, R84, R6, 0x4 ;  /* 0x0000000654087211 */ /* 0x000fe200078620ff */
[-C--:B------:R-:W-:Y:S01]  /*4160*/  FMUL R32, R32, R72.reuse ;  /* 0x0000004820207220 */ /* 0x080fe20000400000 */
[----:B------:R-:W-:Y:S01]  /*4170*/  ISETP.GT.AND P2, PT, R3, 0x8, P2 ;  /* 0x000000080300780c */ /* 0x000fe20001744270 */
[-C--:B------:R-:W-:Y:S01]  /*4180*/  FMUL R33, R33, R72.reuse ;  /* 0x0000004821217220 */ /* 0x080fe20000400000 */
[----:B------:R-:W-:Y:S01]  /*4190*/  ISETP.GT.AND P0, PT, R4, 0x9, PT ;  /* 0x000000090400780c */ /* 0x000fe20003f04270 */
[----:B------:R-:W-:Y:S01]  /*41a0*/  IMAD.X R9, R85, 0x1, R7, P3 ;  /* 0x0000000155097824 */ /* 0x000fe200018e0607 */
[C---:B------:R-:W-:Y:S01]  /*41b0*/  ISETP.GT.AND P5, PT, R3.reuse, RZ, P1 ;  /* 0x000000ff0300720c */ /* 0x040fe20000fa4270 */
[-C--:B------:R-:W-:Y:S01]  /*41c0*/  FMUL R34, R34, R72.reuse ;  /* 0x0000004822227220 */ /* 0x080fe20000400000 */
[----:B------:R-:W-:Y:S01]  /*41d0*/  ISETP.GT.AND P3, PT, R3, RZ, P0 ;  /* 0x000000ff0300720c */ /* 0x000fe20000764270 */
[----:B------:R-:W-:Y:S01]  /*41e0*/  FMUL R35, R35, R72 ;  /* 0x0000004823237220 */ /* 0x000fe20000400000 */
[----:B------:R-:W-:Y:S01]  /*41f0*/  F2FP.F16.F32.PACK_AB R26, RZ, R26 ;  /* 0x0000001aff1a723e */ /* 0x000fe200000000ff */
[-C--:B------:R-:W-:Y:S01]  /*4200*/  FMUL R36, R36, R72.reuse ;  /* 0x0000004824247220 */ /* 0x080fe20000400000 */
[----:B------:R-:W-:Y:S01]  /*4210*/  F2FP.F16.F32.PACK_AB R27, RZ, R27 ;  /* 0x0000001bff1b723e */ /* 0x000fe200000000ff */
[----:B------:R-:W-:Y:S01]  /*4220*/  FMUL R37, R37, R72 ;  /* 0x0000004825257220 */ /* 0x000fe20000400000 */
[----:B------:R-:W-:Y:S01]  /*4230*/  F2FP.F16.F32.PACK_AB R28, RZ, R28 ;  /* 0x0000001cff1c723e */ /* 0x000fe200000000ff */
[----:B------:R-:W-:Y:S01]  /*4240*/  @P2 STG.E.U16 desc[UR38][R8.64], R26 ;  /* 0x0000001a08002986 */ /* 0x000fe2000c101526 */
[----:B------:R-:W-:Y:S01]  /*4250*/  F2FP.F16.F32.PACK_AB R29, RZ, R29 ;  /* 0x0000001dff1d723e */ /* 0x000fe200000000ff */
[-C--:B------:R-:W-:Y:S01]  /*4260*/  FMUL R38, R38, R72.reuse ;  /* 0x0000004826267220 */ /* 0x080fe20000400000 */
[----:B------:R-:W-:Y:S01]  /*4270*/  ISETP.GT.AND P2, PT, R3, 0x8, P1 ;  /* 0x000000080300780c */ /* 0x000fe20000f44270 */
[----:B------:R-:W-:Y:S01]  /*4280*/  @P4 STG.E.U16 desc[UR38][R8.64+0x2], R27 ;  /* 0x0000021b08004986 */ /* 0x000fe2000c101526 */
[----:B------:R-:W-:Y:S01]  /*4290*/  ISETP.GT.AND P1, PT, R4, 0x10, PT ;  /* 0x000000100400780c */ /* 0x000fe20003f24270 */
[----:B------:R-:W-:Y:S01]  /*42a0*/  FMUL R39, R39, R72 ;  /* 0x0000004827277220 */ /* 0x000fe20000400000 */
[----:B------:R-:W-:Y:S01]  /*42b0*/  F2FP.F16.F32.PACK_AB R30, RZ, R30 ;  /* 0x0000001eff1e723e */ /* 0x000fe200000000ff */
[----:B------:R-:W-:Y:S01]  /*42c0*/  @P5 STG.E.U16 desc[UR38][R6.64+0x10], R28 ;  /* 0x0000101c06005986 */ /* 0x000fe2000c101526 */
[C---:B------:R-:W-:Y:S01]  /*42d0*/  ISETP.GT.AND P4, PT, R3.reuse, RZ, P1 ;  /* 0x000000ff0300720c */ /* 0x040fe20000f84270 */
[-C--:B------:R-:W-:Y:S01]  /*42e0*/  FMUL R40, R40, R72.reuse ;  /* 0x0000004828287220 */ /* 0x080fe20000400000 */
[----:B------:R-:W-:Y:S01]  /*42f0*/  F2FP.F16.F32.PACK_AB R31, RZ, R31 ;  /* 0x0000001fff1f723e */ /* 0x000fe200000000ff */
[----:B------:R-:W-:Y:S01]  /*4300*/  @P3 STG.E.U16 desc[UR38][R6.64+0x12], R29 ;  /* 0x0000121d06003986 */ /* 0x000fe2000c101526 */
[----:B------:R-:W-:Y:S01]  /*4310*/  ISETP.GT.AND P3, PT, R3, 0x8, P0 ;  /* 0x000000080300780c */ /* 0x000fe20000764270 */
[----:B------:R-:W-:Y:S01]  /*4320*/  FMUL R41, R41, R72 ;  /* 0x0000004829297220 */ /* 0x000fe20000400000 */
[----:B------:R-:W-:Y:S01]  /*4330*/  ISETP.GT.AND P0, PT, R4, 0x11, PT ;  /* 0x000000110400780c */ /* 0x000fe20003f04270 */
[----:B------:R-:W-:Y:S01]  /*4340*/  @P2 STG.E.U16 desc[UR38][R8.64+0x10], R30 ;  /* 0x0000101e08002986 */ /* 0x000fe2000c101526 */
[----:B------:R-:W-:Y:S01]  /*4350*/  F2FP.F16.F32.PACK_AB R32, RZ, R32 ;  /* 0x00000020ff20723e */ /* 0x000fe200000000ff */
[-C--:B------:R-:W-:Y:S01]  /*4360*/  FMUL R42, R42, R72.reuse ;  /* 0x000000482a2a7220 */ /* 0x080fe20000400000 */
[----:B------:R-:W-:Y:S01]  /*4370*/  ISETP.GT.AND P5, PT, R3, RZ, P0 ;  /* 0x000000ff0300720c */ /* 0x000fe200007a4270 */
[-C--:B------:R-:W-:Y:S01]  /*4380*/  FMUL R43, R43, R72.reuse ;  /* 0x000000482b2b7220 */ /* 0x080fe20000400000 */
[----:B------:R-:W-:Y:S01]  /*4390*/  ISETP.GT.AND P2, PT, R3, 0x8, P1 ;  /* 0x000000080300780c */ /* 0x000fe20000f44270 */
[-C--:B------:R-:W-:Y:S01]  /*43a0*/  FMUL R44, R44, R72.reuse ;  /* 0x000000482c2c7220 */ /* 0x080fe20000400000 */
[----:B------:R-:W-:Y:S01]  /*43b0*/  ISETP.GT.AND P1, PT, R4, 0x18, PT ;  /* 0x000000180400780c */ /* 0x000fe20003f24270 */
[-C--:B------:R-:W-:Y:S01]  /*43c0*/  FMUL R45, R45, R72.reuse ;  /* 0x000000482d2d7220 */ /* 0x080fe20000400000 */
[----:B------:R-:W-:Y:S01]  /*43d0*/  F2FP.F16.F32.PACK_AB R33, RZ, R33 ;  /* 0x00000021ff21723e */ /* 0x000fe200000000ff */
[----:B------:R-:W-:Y:S01]  /*43e0*/  @P3 STG.E.U16 desc[UR38][R8.64+0x12], R31 ;  /* 0x0000121f08003986 */ /* 0x000fe2000c101526 */
[C---:B------:R-:W-:Y:S01]  /*43f0*/  ISETP.GT.AND P3, PT, R3.reuse, 0x8, P0 ;  /* 0x000000080300780c */ /* 0x040fe20000764270 */
[-C--:B------:R-:W-:Y:S01]  /*4400*/  FMUL R46, R46, R72.reuse ;  /* 0x000000482e2e7220 */ /* 0x080fe20000400000 */
[----:B------:R-:W-:Y:S01]  /*4410*/  ISETP.GT.AND P0, PT, R4, 0x19, PT ;  /* 0x000000190400780c */ /* 0x000fe20003f04270 */
[----:B------:R-:W-:Y:S01]  /*4420*/  @P4 STG.E.U16 desc[UR38][R6.64+0x20], R32 ;  /* 0x0000202006004986 */ /* 0x000fe2000c101526 */
[----:B------:R-:W-:Y:S01]  /*4430*/  ISETP.GT.AND P4, PT, R3, RZ, P1 ;  /* 0x000000ff0300720c */ /* 0x000fe20000f84270 */
[----:B------:R-:W-:Y:S01]  /*4440*/  FMUL R47, R47, R72 ;  /* 0x000000482f2f7220 */ /* 0x000fe20000400000 */
[----:B------:R-:W-:Y:S01]  /*4450*/  F2FP.F16.F32.PACK_AB R34, RZ, R34 ;  /* 0x00000022ff22723e */ /* 0x000fe200000000ff */
[----:B------:R-:W-:Y:S01]  /*4460*/  @P5 STG.E.U16 desc[UR38][R6.64+0x22], R33 ;  /* 0x0000222106005986 */ /* 0x000fe2000c101526 */
[----:B------:R-:W-:Y:S01]  /*4470*/  ISETP.GT.AND P5, PT, R3, RZ, P0 ;  /* 0x000000ff0300720c */ /* 0x000fe200007a4270 */
[----:B------:R-:W-:Y:S01]  /*4480*/  FMUL R48, R48, R72 ;  /* 0x0000004830307220 */ /* 0x000fe20000400000 */
[----:B------:R-:W-:Y:S01]  /*4490*/  F2FP.F16.F32.PACK_AB R35, RZ, R35 ;  /* 0x00000023ff23723e */ /* 0x000fe200000000ff */
[----:B------:R-:W-:Y:S01]  /*44a0*/  @P2 STG.E.U16 desc[UR38][R8.64+0x20], R34 ;  /* 0x0000202208002986 */ /* 0x000fe2000c101526 */
[----:B------:R-:W-:Y:S01]  /*44b0*/  F2FP.F16.F32.PACK_AB R36, RZ, R36 ;  /* 0x00000024ff24723e */ /* 0x000fe200000000ff */
[-C--:B------:R-:W-:Y:S01]  /*44c0*/  FMUL R49, R49, R72.reuse ;  /* 0x0000004831317220 */ /* 0x080fe20000400000 */
[C---:B------:R-:W-:Y:S01]  /*44d0*/  ISETP.GT.AND P2, PT, R3.reuse, 0x8, P1 ;  /* 0x000000080300780c */ /* 0x040fe20000f44270 */
[----:B------:R-:W-:Y:S01]  /*44e0*/  @P3 STG.E.U16 desc[UR38][R8.64+0x22], R35 ;  /* 0x0000222308003986 */ /* 0x000fe2000c101526 */
[----:B------:R-:W-:Y:S01]  /*44f0*/  ISETP.GT.AND P1, PT, R4, 0x20, PT ;  /* 0x000000200400780c */ /* 0x000fe20003f24270 */
[-C--:B------:R-:W-:Y:S01]  /*4500*/  FMUL R50, R50, R72.reuse ;  /* 0x0000004832327220 */ /* 0x080fe20000400000 */
[----:B------:R-:W-:Y:S01]  /*4510*/  F2FP.F16.F32.PACK_AB R37, RZ, R37 ;  /* 0x00000025ff25723e */ /* 0x000fe200000000ff */
[----:B------:R-:W-:Y:S01]  /*4520*/  @P4 STG.E.U16 desc[UR38][R6.64+0x30], R36 ;  /* 0x0000302406004986 */ /* 0x000fe2000c101526 */
[----:B------:R-:W-:Y:S01]  /*4530*/  ISETP.GT.AND P3, PT, R3, 0x8, P0 ;  /* 0x000000080300780c */ /* 0x000fe20000764270 */
[-C--:B------:R-:W-:Y:S01]  /*4540*/  FMUL R51, R51, R72.reuse ;  /* 0x0000004833337220 */ /* 0x080fe20000400000 */
[----:B------:R-:W-:Y:S01]  /*4550*/  ISETP.GT.AND P0, PT, R4, 0x21, PT ;  /* 0x000000210400780c */ /* 0x000fe20003f04270 */
[----:B------:R-:W-:Y:S01]  /*4560*/  @P5 STG.E.U16 desc[UR38][R6.64+0x32], R37 ;  /* 0x0000322506005986 */ /* 0x000fe2000c101526 */
[----:B------:R-:W-:Y:S01]  /*4570*/  ISETP.GT.AND P4, PT, R3, RZ, P1 ;  /* 0x000000ff0300720c */ /* 0x000fe20000f84270 */
[----:B------:R-:W-:Y:S01]  /*4580*/  FMUL R52, R52, R72 ;  /* 0x0000004834347220 */ /* 0x000fe20000400000 */
[----:B------:R-:W-:Y:S01]  /*4590*/  F2FP.F16.F32.PACK_AB R38, RZ, R38 ;  /* 0x00000026ff26723e */ /* 0x000fe200000000ff */
[-C--:B------:R-:W-:Y:S01]  /*45a0*/  FMUL R53, R53, R72.reuse ;  /* 0x0000004835357220 */ /* 0x080fe20000400000 */
        /* <DEDUP_REMOVED lines=59> */
[----:B------:R-:W-:Y:S01]  /*4960*/  FMUL R71, R71, R72 ;  /* 0x0000004847477220 */ /* 0x000fe20000400000 */
[----:B------:R-:W-:-:S02]  /*4970*/  ISETP.GT.AND P5, PT, R3, RZ, P0 ;  /* 0x000000ff0300720c */ /* 0x000fc400007a4270 */
[----:B------:R-:W-:Y:S01]  /*4980*/  F2FP.F16.F32.PACK_AB R51, RZ, R51 ;  /* 0x00000033ff33723e */ /* 0x000fe200000000ff */
[----:B------:R-:W-:Y:S01]  /*4990*/  @P2 STG.E.U16 desc[UR38][R8.64+0x60], R50 ;  /* 0x0000603208002986 */ /* 0x000fe2000c101526 */
[----:B------:R-:W-:Y:S02]  /*49a0*/  F2FP.F16.F32.PACK_AB R52, RZ, R52 ;  /* 0x00000034ff34723e */ /* 0x000fe400000000ff */
[C---:B------:R-:W-:Y:S01]  /*49b0*/  ISETP.GT.AND P2, PT, R3.reuse, 0x8, P1 ;  /* 0x000000080300780c */ /* 0x040fe20000f44270 */
[----:B------:R-:W-:Y:S01]  /*49c0*/  @P3 STG.E.U16 desc[UR38][R8.64+0x62], R51 ;  /* 0x0000623308003986 */ /* 0x000fe2000c101526 */
[----:B------:R-:W-:Y:S02]  /*49d0*/  ISETP.GT.AND P1, PT, R4, 0x40, PT ;  /* 0x000000400400780c */ /* 0x000fe40003f24270 */
[----:B------:R-:W-:Y:S01]  /*49e0*/  F2FP.F16.F32.PACK_AB R53, RZ, R53 ;  /* 0x00000035ff35723e */ /* 0x000fe200000000ff */
[----:B------:R-:W-:Y:S01]  /*49f0*/  @P4 STG.E.U16 desc[UR38][R6.64+0x70], R52 ;  /* 0x0000703406004986 */ /* 0x000fe2000c101526 */
[----:B------:R-:W-:-:S02]  /*4a00*/  ISETP.GT.AND P3, PT, R3, 0x8, P0 ;  /* 0x000000080300780c */ /* 0x000fc40000764270 */
[----:B------:R-:W-:Y:S01]  /*4a10*/  ISETP.GT.AND P0, PT, R4, 0x41, PT ;  /* 0x000000410400780c */ /* 0x000fe20003f04270 */
[----:B------:R-:W-:Y:S01]  /*4a20*/  @P5 STG.E.U16 desc[UR38][R6.64+0x72], R53 ;  /* 0x0000723506005986 */ /* 0x000fe2000c101526 */
[C---:B------:R-:W-:Y:S02]  /*4a30*/  ISETP.GT.AND P4, PT, R3.reuse, RZ, P1 ;  /* 0x000000ff0300720c */ /* 0x040fe40000f84270 */
[----:B------:R-:W-:Y:S02]  /*4a40*/  ISETP.GT.AND P5, PT, R3, RZ, P0 ;  /* 0x000000ff0300720c */ /* 0x000fe400007a4270 */
[----:B------:R-:W-:Y:S02]  /*4a50*/  F2FP.F16.F32.PACK_AB R54, RZ, R54 ;  /* 0x00000036ff36723e */ /* 0x000fe400000000ff */
[----:B------:R-:W-:Y:S02]  /*4a60*/  F2FP.F16.F32.PACK_AB R55, RZ, R55 ;  /* 0x00000037ff37723e */ /* 0x000fe400000000ff */
[----:B------:R-:W-:Y:S01]  /*4a70*/  F2FP.F16.F32.PACK_AB R56, RZ, R56 ;  /* 0x00000038ff38723e */ /* 0x000fe200000000ff */
[----:B------:R-:W-:Y:S01]  /*4a80*/  @P2 STG.E.U16 desc[UR38][R8.64+0x70], R54 ;  /* 0x0000703608002986 */ /* 0x000fe2000c101526 */
[----:B------:R-:W-:-:S02]  /*4a90*/  F2FP.F16.F32.PACK_AB R57, RZ, R57 ;  /* 0x00000039ff39723e */ /* 0x000fc400000000ff */
[C---:B------:R-:W-:Y:S01]  /*4aa0*/  ISETP.GT.AND P1, PT, R3.reuse, 0x8, P1 ;  /* 0x000000080300780c */ /* 0x040fe20000f24270 */
[----:B------:R-:W-:Y:S01]  /*4ab0*/  @P3 STG.E.U16 desc[UR38][R8.64+0x72], R55 ;  /* 0x0000723708003986 */ /* 0x000fe2000c101526 */
[C---:B------:R-:W-:Y:S02]  /*4ac0*/  ISETP.GT.AND P2, PT, R3.reuse, 0x8, P0 ;  /* 0x000000080300780c */ /* 0x040fe40000744270 */
[C---:B------:R-:W-:Y:S01]  /*4ad0*/  ISETP.GT.AND P0, PT, R4.reuse, 0x49, PT ;  /* 0x000000490400780c */ /* 0x040fe20003f04270 */
[----:B------:R-:W-:Y:S01]  /*4ae0*/  @P4 STG.E.U16 desc[UR38][R6.64+0x80], R56 ;  /* 0x0000803806004986 */ /* 0x000fe2000c101526 */
[----:B------:R-:W-:Y:S02]  /*4af0*/  ISETP.GT.AND P4, PT, R4, 0x48, PT ;  /* 0x000000480400780c */ /* 0x000fe40003f84270 */
[----:B------:R-:W-:Y:S01]  /*4b00*/  F2FP.F16.F32.PACK_AB R58, RZ, R58 ;  /* 0x0000003aff3a723e */ /* 0x000fe200000000ff */
[----:B------:R-:W-:Y:S01]  /*4b10*/  @P5 STG.E.U16 desc[UR38][R6.64+0x82], R57 ;  /* 0x0000823906005986 */ /* 0x000fe2000c101526 */
[----:B------:R-:W-:-:S02]  /*4b20*/  ISETP.GT.AND P5, PT, R3, RZ, P4 ;  /* 0x000000ff0300720c */ /* 0x000fc400027a4270 */
[C---:B------:R-:W-:Y:S01]  /*4b30*/  ISETP.GT.AND P3, PT, R3.reuse, RZ, P0 ;  /* 0x000000ff0300720c */ /* 0x040fe20000764270 */
[----:B------:R-:W-:Y:S01]  /*4b40*/  @P1 STG.E.U16 desc[UR38][R8.64+0x80], R58 ;  /* 0x0000803a08001986 */ /* 0x000fe2000c101526 */
[----:B------:R-:W-:Y:S02]  /*4b50*/  F2FP.F16.F32.PACK_AB R59, RZ, R59 ;  /* 0x0000003bff3b723e */ /* 0x000fe400000000ff */
[----:B------:R-:W-:Y:S02]  /*4b60*/  F2FP.F16.F32.PACK_AB R60, RZ, R60 ;  /* 0x0000003cff3c723e */ /* 0x000fe400000000ff */
[C---:B------:R-:W-:Y:S01]  /*4b70*/  ISETP.GT.AND P4, PT, R3.reuse, 0x8, P4 ;  /* 0x000000080300780c */ /* 0x040fe20002784270 */
[----:B------:R-:W-:Y:S01]  /*4b80*/  @P2 STG.E.U16 desc[UR38][R8.64+0x82], R59 ;  /* 0x0000823b08002986 */ /* 0x000fe2000c101526 */
[----:B------:R-:W-:Y:S02]  /*4b90*/  F2FP.F16.F32.PACK_AB R61, RZ, R61 ;  /* 0x0000003dff3d723e */ /* 0x000fe400000000ff */
[----:B------:R-:W-:Y:S01]  /*4ba0*/  ISETP.GT.AND P2, PT, R4, 0x51, PT ;  /* 0x000000510400780c */ /* 0x000fe20003f44270 */
[----:B------:R-:W-:Y:S01]  /*4bb0*/  @P5 STG.E.U16 desc[UR38][R6.64+0x90], R60 ;  /* 0x0000903c06005986 */ /* 0x000fe2000c101526 */
[----:B------:R-:W-:-:S02]  /*4bc0*/  ISETP.GT.AND P5, PT, R3, 0x8, P0 ;  /* 0x000000080300780c */ /* 0x000fc400007a4270 */
[C---:B------:R-:W-:Y:S01]  /*4bd0*/  ISETP.GT.AND P1, PT, R4.reuse, 0x58, PT ;  /* 0x000000580400780c */ /* 0x040fe20003f24270 */
[----:B------:R-:W-:Y:S01]  /*4be0*/  @P3 STG.E.U16 desc[UR38][R6.64+0x92], R61 ;  /* 0x0000923d06003986 */ /* 0x000fe2000c101526 */
[C---:B------:R-:W-:Y:S02]  /*4bf0*/  ISETP.GT.AND P3, PT, R4.reuse, 0x50, PT ;  /* 0x000000500400780c */ /* 0x040fe40003f64270 */
[----:B------:R-:W-:Y:S01]  /*4c00*/  ISETP.GT.AND P0, PT, R4, 0x59, PT ;  /* 0x000000590400780c */ /* 0x000fe20003f04270 */
[----:B------:R-:W-:Y:S01]  /*4c10*/  @P4 IMAD.MOV.U32 R4, RZ, RZ, R8 ;  /* 0x000000ffff044224 */ /* 0x000fe200078e0008 */
[----:B------:R-:W-:Y:S01]  /*4c20*/  F2FP.F16.F32.PACK_AB R62, RZ, R62 ;  /* 0x0000003eff3e723e */ /* 0x000fe200000000ff */
[----:B------:R-:W-:Y:S01]  /*4c30*/  @P4 IMAD.MOV.U32 R5, RZ, RZ, R9 ;  /* 0x000000ffff054224 */ /* 0x000fe200078e0009 */
[----:B------:R-:W-:Y:S02]  /*4c40*/  F2FP.F16.F32.PACK_AB R63, RZ, R63 ;  /* 0x0000003fff3f723e */ /* 0x000fe400000000ff */
[----:B------:R-:W-:-:S02]  /*4c50*/  F2FP.F16.F32.PACK_AB R64, RZ, R64 ;  /* 0x00000040ff40723e */ /* 0x000fc400000000ff */
[----:B------:R0:W-:Y:S01]  /*4c60*/  @P4 STG.E.U16 desc[UR38][R4.64+0x90], R62 ;  /* 0x0000903e04004986 */ /* 0x0001e2000c101526 */
[C---:B------:R-:W-:Y:S02]  /*4c70*/  ISETP.GT.AND P4, PT, R3.reuse, RZ, P2 ;  /* 0x000000ff0300720c */ /* 0x040fe40001784270 */
[----:B------:R-:W-:Y:S02]  /*4c80*/  F2FP.F16.F32.PACK_AB R65, RZ, R65 ;  /* 0x00000041ff41723e */ /* 0x000fe400000000ff */
[----:B------:R-:W-:Y:S02]  /*4c90*/  ISETP.GT.AND P2, PT, R3, 0x8, P2 ;  /* 0x000000080300780c */ /* 0x000fe40001744270 */
[----:B------:R-:W-:Y:S02]  /*4ca0*/  F2FP.F16.F32.PACK_AB R66, RZ, R66 ;  /* 0x00000042ff42723e */ /* 0x000fe400000000ff */
[----:B------:R-:W-:Y:S02]  /*4cb0*/  F2FP.F16.F32.PACK_AB R67, RZ, R67 ;  /* 0x00000043ff43723e */ /* 0x000fe400000000ff */
[----:B------:R-:W-:Y:S01]  /*4cc0*/  F2FP.F16.F32.PACK_AB R68, RZ, R68 ;  /* 0x00000044ff44723e */ /* 0x000fe200000000ff */
[----:B0-----:R-:W-:Y:S01]  /*4cd0*/  @P5 IMAD.MOV.U32 R4, RZ, RZ, R8 ;  /* 0x000000ffff045224 */ /* 0x001fe200078e0008 */
[----:B------:R-:W-:Y:S01]  /*4ce0*/  F2FP.F16.F32.PACK_AB R69, RZ, R69 ;  /* 0x00000045ff45723e */ /* 0x000fe200000000ff */
[----:B------:R-:W-:Y:S01]  /*4cf0*/  @P5 IMAD.MOV.U32 R5, RZ, RZ, R9 ;  /* 0x000000ffff055224 */ /* 0x000fe200078e0009 */
[----:B------:R-:W-:-:S02]  /*4d00*/  F2FP.F16.F32.PACK_AB R70, RZ, R70 ;  /* 0x00000046ff46723e */ /* 0x000fc400000000ff */
[----:B------:R-:W-:Y:S02]  /*4d10*/  F2FP.F16.F32.PACK_AB R71, RZ, R71 ;  /* 0x00000047ff47723e */ /* 0x000fe400000000ff */
[----:B------:R0:W-:Y:S01]  /*4d20*/  @P5 STG.E.U16 desc[UR38][R4.64+0x92], R63 ;  /* 0x0000923f04005986 */ /* 0x0001e2000c101526 */
[C---:B------:R-:W-:Y:S02]  /*4d30*/  ISETP.GT.AND P5, PT, R3.reuse, RZ, P3 ;  /* 0x000000ff0300720c */ /* 0x040fe40001fa4270 */
[----:B------:R-:W-:-:S11]  /*4d40*/  ISETP.GT.AND P3, PT, R3, 0x8, P3 ;  /* 0x000000080300780c */ /* 0x000fd60001f64270 */
[----:B0-----:R-:W-:Y:S02]  /*4d50*/  @P5 IMAD.MOV.U32 R4, RZ, RZ, R6 ;  /* 0x000000ffff045224 */ /* 0x001fe400078e0006 */
[----:B------:R-:W-:-:S05]  /*4d60*/  @P5 IMAD.MOV.U32 R5, RZ, RZ, R7 ;  /* 0x000000ffff055224 */ /* 0x000fca00078e0007 */
[----:B------:R0:W-:Y:S01]  /*4d70*/  @P5 STG.E.U16 desc[UR38][R4.64+0xa0], R64 ;  /* 0x0000a04004005986 */ /* 0x0001e2000c101526 */
[C---:B------:R-:W-:Y:S02]  /*4d80*/  ISETP.GT.AND P5, PT, R3.reuse, RZ, P0 ;  /* 0x000000ff0300720c */ /* 0x040fe400007a4270 */
[----:B------:R-:W-:Y:S01]  /*4d90*/  ISETP.GT.AND P0, PT, R3, 0x8, P0 ;  /* 0x000000080300780c */ /* 0x000fe20000704270 */
[----:B0-----:R-:W-:Y:S02]  /*4da0*/  @P4 IMAD.MOV.U32 R4, RZ, RZ, R6 ;  /* 0x000000ffff044224 */ /* 0x001fe400078e0006 */
[----:B------:R-:W-:-:S05]  /*4db0*/  @P4 IMAD.MOV.U32 R5, RZ, RZ, R7 ;  /* 0x000000ffff054224 */ /* 0x000fca00078e0007 */
[----:B------:R0:W-:Y:S01]  /*4dc0*/  @P4 STG.E.U16 desc[UR38][R4.64+0xa2], R65 ;  /* 0x0000a24104004986 */ /* 0x0001e2000c101526 */
[C---:B------:R-:W-:Y:S02]  /*4dd0*/  ISETP.GT.AND P4, PT, R3.reuse, RZ, P1 ;  /* 0x000000ff0300720c */ /* 0x040fe40000f84270 */
[----:B------:R-:W-:Y:S01]  /*4de0*/  ISETP.GT.AND P1, PT, R3, 0x8, P1 ;  /* 0x000000080300780c */ /* 0x000fe20000f24270 */
[----:B0-----:R-:W-:Y:S02]  /*4df0*/  @P3 IMAD.MOV.U32 R4, RZ, RZ, R8 ;  /* 0x000000ffff043224 */ /* 0x001fe400078e0008 */
[----:B------:R-:W-:-:S05]  /*4e00*/  @P3 IMAD.MOV.U32 R5, RZ, RZ, R9 ;  /* 0x000000ffff053224 */ /* 0x000fca00078e0009 */
[----:B------:R0:W-:Y:S02]  /*4e10*/  @P3 STG.E.U16 desc[UR38][R4.64+0xa0], R66 ;  /* 0x0000a04204003986 */ /* 0x0001e4000c101526 */
[----:B0-----:R-:W-:Y:S02]  /*4e20*/  @P2 IMAD.MOV.U32 R4, RZ, RZ, R8 ;  /* 0x000000ffff042224 */ /* 0x001fe400078e0008 */
[----:B------:R-:W-:-:S05]  /*4e30*/  @P2 IMAD.MOV.U32 R5, RZ, RZ, R9 ;  /* 0x000000ffff052224 */ /* 0x000fca00078e0009 */
[----:B------:R0:W-:Y:S02]  /*4e40*/  @P2 STG.E.U16 desc[UR38][R4.64+0xa2], R67 ;  /* 0x0000a24304002986 */ /* 0x0001e4000c101526 */
[----:B0-----:R-:W-:Y:S02]  /*4e50*/  @P4 IMAD.MOV.U32 R4, RZ, RZ, R6 ;  /* 0x000000ffff044224 */ /* 0x001fe400078e0006 */
[----:B------:R-:W-:-:S05]  /*4e60*/  @P4 IMAD.MOV.U32 R5, RZ, RZ, R7 ;  /* 0x000000ffff054224 */ /* 0x000fca00078e0007 */
[----:B------:R0:W-:Y:S04]  /*4e70*/  @P4 STG.E.U16 desc[UR38][R4.64+0xb0], R68 ;  /* 0x0000b04404004986 */ /* 0x0001e8000c101526 */
[----:B------:R1:W-:Y:S01]  /*4e80*/  @P5 STG.E.U16 desc[UR38][R6.64+0xb2], R69 ;  /* 0x0000b24506005986 */ /* 0x0003e2000c101526 */
[----:B0-----:R-:W-:Y:S02]  /*4e90*/  @P1 IMAD.MOV.U32 R4, RZ, RZ, R8 ;  /* 0x000000ffff041224 */ /* 0x001fe400078e0008 */
[----:B------:R-:W-:-:S05]  /*4ea0*/  @P1 IMAD.MOV.U32 R5, RZ, RZ, R9 ;  /* 0x000000ffff051224 */ /* 0x000fca00078e0009 */
[----:B------:R1:W-:Y:S04]  /*4eb0*/  @P1 STG.E.U16 desc[UR38][R4.64+0xb0], R70 ;  /* 0x0000b04604001986 */ /* 0x0003e8000c101526 */
[----:B------:R1:W-:Y:S02]  /*4ec0*/  @P0 STG.E.U16 desc[UR38][R8.64+0xb2], R71 ;  /* 0x0000b24708000986 */ /* 0x0003e4000c101526 */
.L_x_123:
[----:B------:R-:W-:Y:S05]  /*4ed0*/  BSYNC B0 ;  /* 0x0000000000007941 */ /* 0x000fea0003800000 */
.L_x_29:
[----:B------:R-:W-:Y:S01]  /*4ee0*/  IADD3 R16, P0, R16, UR36, RZ ;  /* 0x0000002410107c10 */ /* 0x000fe2000ff1e0ff */
[----:B------:R-:W-:Y:S01]  /*4ef0*/  ULDC.64 UR4, c[0x0][0x650] ;  /* 0x0001940000047ab9 */ /* 0x000fe20000000a00 */
[----:B------:R-:W-:Y:S01]  /*4f00*/  PRMT R3, RZ, 0x7610, R3 ;  /* 0x00007610ff037816 */ /* 0x000fe20000000003 */
[----:B------:R-:W-:Y:S01]  /*4f10*/  IMAD.MOV.U32 R76, RZ, RZ, -0x1 ;  /* 0xffffffffff4c7424 */ /* 0x000fe200078e00ff */
[----:B------:R-:W-:Y:S01]  /*4f20*/  IADD3.X R17, R17, UR42, RZ, P0, !PT ;  /* 0x0000002a11117c10 */ /* 0x000fe200087fe4ff */
[----:B------:R-:W-:Y:S01]  /*4f30*/  IMAD.MOV.U32 R75, RZ, RZ, -0x1 ;  /* 0xffffffffff4b7424 */ /* 0x000fe200078e00ff */
[----:B------:R-:W-:-:S04]  /*4f40*/  ISETP.GE.U32.AND P0, PT, R16, UR4, PT ;  /* 0x0000000410007c0c */ /* 0x000fc8000bf06070 */
[----:B------:R-:W-:-:S13]  /*4f50*/  ISETP.GE.U32.AND.EX P0, PT, R17, UR5, PT, P0 ;  /* 0x0000000511007c0c */ /* 0x000fda000bf06100 */
[----:B------:R-:W-:Y:S05]  /*4f60*/  @P0 BRA `(.L_x_124) ;  /* 0x0000000400640947 */ /* 0x000fea0003800000 */
[----:B---3--:R-:W3:Y:S01]  /*4f70*/  S2R R12, SR_CTAID.X ;  /* 0x00000000000c7919 */ /* 0x008ee20000002500 */
[----:B------:R-:W0:Y:S01]  /*4f80*/  LDC.64 R10, c[0x0][0x628] ;  /* 0x00018a00ff0a7b82 */ /* 0x000e220000000a00 */
[----:B------:R-:W-:Y:S01]  /*4f90*/  ULDC UR4, c[0x0][0x150] ;  /* 0x0000540000047ab9 */ /* 0x000fe20000000800 */
[----:B-12-4-:R-:W-:Y:S01]  /*4fa0*/  IMAD.MOV.U32 R8, RZ, RZ, R16 ;  /* 0x000000ffff087224 */ /* 0x016fe200078e0010 */
[----:B-----5:R-:W1:Y:S01]  /*4fb0*/  S2R R24, SR_CTAID.Y ;  /* 0x0000000000187919 */ /* 0x020e620000002600 */
[----:B------:R-:W-:-:S04]  /*4fc0*/  IMAD.MOV.U32 R9, RZ, RZ, R17 ;  /* 0x000000ffff097224 */ /* 0x000fc800078e0011 */
[----:B------:R-:W2:Y:S08]  /*4fd0*/  LDC R21, c[0x0][0x144] ;  /* 0x00005100ff157b82 */ /* 0x000eb00000000800 */
[----:B------:R-:W4:Y:S08]  /*4fe0*/  LDC R0, c[0x0][0x630] ;  /* 0x00018c00ff007b82 */ /* 0x000f300000000800 */
[----:B------:R-:W1:Y:S01]  /*4ff0*/  LDC.64 R14, c[0x0][0x620] ;  /* 0x00018800ff0e7b82 */ /* 0x000e620000000a00 */
[----:B0-----:R-:W-:-:S04]  /*5000*/  ISETP.NE.U32.AND P0, PT, R10, RZ, PT ;  /* 0x000000ff0a00720c */ /* 0x001fc80003f05070 */
[----:B------:R-:W-:Y:S02]  /*5010*/  ISETP.NE.AND.EX P0, PT, R11, RZ, PT, P0 ;  /* 0x000000ff0b00720c */ /* 0x000fe40003f05300 */
[----:B---3--:R-:W-:-:S05]  /*5020*/  I2FP.F32.U32 R3, R12 ;  /* 0x0000000c00037245 */ /* 0x008fca0000201000 */
[----:B------:R-:W-:-:S04]  /*5030*/  FMUL R3, R3, UR4 ;  /* 0x0000000403037c20 */ /* 0x000fc80008400000 */
[----:B------:R0:W3:Y:S02]  /*5040*/  F2I.U32.TRUNC.NTZ R20, R3 ;  /* 0x0000000300147305 */ /* 0x0000e4000020f000 */
[----:B--2-4-:R-:W-:Y:S05]  /*5050*/  @!P0 BRA `(.L_x_125) ;  /* 0x0000000000288947 */ /* 0x014fea0003800000 */
[----:B0-----:R-:W0:Y:S02]  /*5060*/  LDC R3, c[0x0][0x634] ;  /* 0x00018d00ff037b82 */ /* 0x001e240000000800 */
        /* <DEDUP_REMOVED lines=9> */
.L_x_125:
[----:B------:R-:W2:Y:S01]  /*5100*/  LDC.64 R28, c[0x0][0x640] ;  /* 0x00019000ff1c7b82 */ /* 0x000ea20000000a00 */
[-CC-:B------:R-:W-:Y:S01]  /*5110*/  SHF.R.U64 R75, R8, R0.reuse, R9.reuse ;  /* 0x00000000084b7219 */ /* 0x180fe20000001209 */
[----:B---3--:R-:W-:Y:S01]  /*5120*/  IMAD.MOV R20, RZ, RZ, -R20 ;  /* 0x000000ffff147224 */ /* 0x008fe200078e0a14 */
[----:B------:R-:W-:Y:S01]  /*5130*/  SHF.R.U32.HI R0, RZ, R0, R9 ;  /* 0x00000000ff007219 */ /* 0x000fe20000011609 */
[----:B------:R-:W-:Y:S01]  /*5140*/  ULDC UR4, c[0x0][0x154] ;  /* 0x0000550000047ab9 */ /* 0x000fe20000000800 */
[----:B0-----:R-:W-:Y:S01]  /*5150*/  IADD3 R3, P0, RZ, -R75, RZ ;  /* 0x8000004bff037210 */ /* 0x001fe20007f1e0ff */
[----:B------:R-:W-:Y:S02]  /*5160*/  IMAD R21, R21, R20, R12 ;  /* 0x0000001415157224 */ /* 0x000fe400078e020c */
[----:B------:R-:W0:Y:S01]  /*5170*/  LDC R6, c[0x0][0x618] ;  /* 0x00018600ff067b82 */ /* 0x000e220000000800 */
[----:B------:R-:W-:Y:S02]  /*5180*/  IMAD.MOV.U32 R7, RZ, RZ, 0x1 ;  /* 0x00000001ff077424 */ /* 0x000fe400078e00ff */
[----:B------:R-:W-:-:S04]  /*5190*/  IMAD.X R5, RZ, RZ, ~R0, P0 ;  /* 0x000000ffff057224 */ /* 0x000fc800000e0e00 */
[-C--:B-1----:R-:W-:Y:S01]  /*51a0*/  IMAD R0, R5, R14.reuse, RZ ;  /* 0x0000000e05007224 */ /* 0x082fe200078e02ff */
[----:B------:R-:W1:Y:S01]  /*51b0*/  LDC R8, c[0x0][0x608] ;  /* 0x00018200ff087b82 */ /* 0x000e620000000800 */
[----:B------:R-:W-:-:S04]  /*51c0*/  IMAD.WIDE.U32 R4, R3, R14, R16 ;  /* 0x0000000e03047225 */ /* 0x000fc800078e0010 */
[----:B------:R-:W-:Y:S01]  /*51d0*/  IMAD R3, R3, R15, R0 ;  /* 0x0000000f03037224 */ /* 0x000fe200078e0200 */
[----:B------:R-:W-:Y:S02]  /*51e0*/  I2FP.F32.U32 R0, R24 ;  /* 0x0000001800007245 */ /* 0x000fe40000201000 */
[----:B------:R-:W3:Y:S01]  /*51f0*/  LDC R26, c[0x0][0x658] ;  /* 0x00019600ff1a7b82 */ /* 0x000ee20000000800 */
[----:B------:R-:W-:Y:S01]  /*5200*/  IMAD.IADD R3, R5, 0x1, R3 ;  /* 0x0000000105037824 */ /* 0x000fe200078e0203 */
[----:B--2---:R-:W-:Y:S01]  /*5210*/  ISETP.NE.U32.AND P0, PT, R28, RZ, PT ;  /* 0x000000ff1c00720c */ /* 0x004fe20003f05070 */
[----:B------:R-:W-:Y:S01]  /*5220*/  FMUL R0, R0, UR4 ;  /* 0x0000000400007c20 */ /* 0x000fe20008400000 */
[----:B------:R-:W-:Y:S02]  /*5230*/  IMAD.MOV.U32 R5, RZ, RZ, -0x1 ;  /* 0xffffffffff057424 */ /* 0x000fe400078e00ff */
[----:B------:R-:W-:Y:S01]  /*5240*/  ISETP.NE.AND.EX P0, PT, R29, RZ, PT, P0 ;  /* 0x000000ff1d00720c */ /* 0x000fe20003f05300 */
[----:B------:R2:W4:Y:S01]  /*5250*/  F2I.U32.TRUNC.NTZ R13, R0 ;  /* 0x00000000000d7305 */ /* 0x000522000020f000 */
[----:B------:R-:W2:Y:S01]  /*5260*/  LDC R15, c[0x0][0x148] ;  /* 0x00005200ff0f7b82 */ /* 0x000ea20000000800 */
[----:B0-----:R-:W-:-:S02]  /*5270*/  SHF.R.U64 R12, R4, R6, R3 ;  /* 0x00000006040c7219 */ /* 0x001fc40000001203 */
[----:B------:R-:W-:-:S05]  /*5280*/  SHF.R.U32.HI R3, RZ, R6, R3 ;  /* 0x00000006ff037219 */ /* 0x000fca0000011603 */
[----:B------:R-:W0:Y:S01]  /*5290*/  LDC R20, c[0x0][0x600] ;  /* 0x00018000ff147b82 */ /* 0x000e220000000800 */
[-CC-:B-1----:R-:W-:Y:S02]  /*52a0*/  SHF.R.U64 R10, R12, R8.reuse, R3.reuse ;  /* 0x000000080c0a7219 */ /* 0x182fe40000001203 */
[----:B------:R-:W-:-:S05]  /*52b0*/  SHF.R.U32.HI R3, RZ, R8, R3 ;  /* 0x00000008ff037219 */ /* 0x000fca0000011603 */
[----:B------:R-:W1:Y:S01]  /*52c0*/  LDC R27, c[0x0][0x648] ;  /* 0x00019200ff1b7b82 */ /* 0x000e620000000800 */
[-C--:B---3--:R-:W-:Y:S02]  /*52d0*/  SHF.L.U32 R4, R5, R26.reuse, RZ ;  /* 0x0000001a05047219 */ /* 0x088fe400000006ff */
[-CC-:B------:R-:W-:Y:S02]  /*52e0*/  SHF.R.U64 R14, R10, R26.reuse, R3.reuse ;  /* 0x0000001a0a0e7219 */ /* 0x180fe40000001203 */
[----:B------:R-:W-:Y:S02]  /*52f0*/  SHF.R.U32.HI R5, RZ, R26, R3 ;  /* 0x0000001aff057219 */ /* 0x000fe40000011603 */
[----:B------:R-:W-:Y:S01]  /*5300*/  LOP3.LUT R25, RZ, R4, RZ, 0x33, !PT ;  /* 0x00000004ff197212 */ /* 0x000fe200078e33ff */
[----:B------:R-:W3:Y:S01]  /*5310*/  LDC R30, c[0x0][0x638] ;  /* 0x00018e00ff1e7b82 */ /* 0x000ee20000000800 */
[----:B------:R-:W-:Y:S01]  /*5320*/  SHF.L.U32 R26, R7, R26, RZ ;  /* 0x0000001a071a7219 */ /* 0x000fe200000006ff */
[----:B------:R-:W-:-:S06]  /*5330*/  IMAD.MOV.U32 R4, RZ, RZ, R14 ;  /* 0x000000ffff047224 */ /* 0x000fcc00078e000e */
[----:B------:R-:W0:Y:S01]  /*5340*/  LDC R31, c[0x0][0x610] ;  /* 0x00018400ff1f7b82 */ /* 0x000e220000000800 */
[----:B----4-:R-:W-:Y:S05]  /*5350*/  @!P0 BRA `(.L_x_126) ;  /* 0x0000000000288947 */ /* 0x010fea0003800000 */
[----:B------:R-:W4:Y:S02]  /*5360*/  LDC R3, c[0x0][0x64c] ;  /* 0x00019300ff037b82 */ /* 0x000f240000000800 */
[----:B----4-:R-:W-:-:S05]  /*5370*/  IADD3 R3, P0, R14, R3, RZ ;  /* 0x000000030e037210 */ /* 0x010fca0007f1e0ff */
        /* <DEDUP_REMOVED lines=8> */
.L_x_126:
[----:B------:R-:W-:Y:S01]  /*5400*/  ISETP.NE.AND P0, PT, R2, 0x1, PT ;  /* 0x000000010200780c */ /* 0x000fe20003f05270 */
[----:B0-----:R-:W-:Y:S01]  /*5410*/  VIADD R7, R20, 0xffffffff ;  /* 0xffffffff14077836 */ /* 0x001fe20000000000 */
[----:B-12---:R-:W-:Y:S01]  /*5420*/  SHF.R.U64 R0, R4, R27, R5 ;  /* 0x0000001b04007219 */ /* 0x006fe20000001205 */
[----:B------:R-:W-:Y:S01]  /*5430*/  IMAD.MOV R13, RZ, RZ, -R13 ;  /* 0x000000ffff0d7224 */ /* 0x000fe200078e0a0d */
[----:B------:R-:W-:Y:S01]  /*5440*/  LOP3.LUT R5, R10, R25, RZ, 0xc0, !PT ;  /* 0x000000190a057212 */ /* 0x000fe200078ec0ff */
[----:B------:R-:W-:Y:S01]  /*5450*/  IMAD.MOV.U32 R4, RZ, RZ, 0x1 ;  /* 0x00000001ff047424 */ /* 0x000fe200078e00ff */
[----:B------:R-:W-:Y:S01]  /*5460*/  LOP3.LUT R12, R12, R7, RZ, 0xc0, !PT ;  /* 0x000000070c0c7212 */ /* 0x000fe200078ec0ff */
[----:B------:R-:W-:Y:S02]  /*5470*/  IMAD.MOV R3, RZ, RZ, -R0 ;  /* 0x000000ffff037224 */ /* 0x000fe400078e0a00 */
[----:B------:R-:W-:Y:S02]  /*5480*/  IMAD R0, R26, R0, R5 ;  /* 0x000000001a007224 */ /* 0x000fe400078e0205 */
[----:B---3--:R-:W-:-:S02]  /*5490*/  IMAD R3, R3, R30, R14 ;  /* 0x0000001e03037224 */ /* 0x008fc400078e020e */
[----:B------:R-:W-:Y:S02]  /*54a0*/  @P0 IMAD R21, R15, R13, R24 ;  /* 0x0000000d0f150224 */ /* 0x000fe400078e0218 */
[----:B------:R-:W-:Y:S01]  /*54b0*/  IMAD R5, R3, R20, R12 ;  /* 0x0000001403057224 */ /* 0x000fe200078e020c */
[----:B------:R-:W-:Y:S01]  /*54c0*/  PRMT R3, R4, 0x7610, R3 ;  /* 0x0000761004037816 */ /* 0x000fe20000000003 */
[----:B------:R-:W-:-:S05]  /*54d0*/  IMAD R0, R0, R31, R21 ;  /* 0x0000001f00007224 */ /* 0x000fca00078e0215 */
[----:B------:R-:W-:Y:S02]  /*54e0*/  SEL R76, R5, R0, !P0 ;  /* 0x00000000054c7207 */ /* 0x000fe40004000000 */
[----:B------:R-:W-:-:S07]  /*54f0*/  SEL R0, R0, R5, !P0 ;  /* 0x0000000500007207 */ /* 0x000fce0004000000 */
.L_x_124:
[----:B------:R-:W-:Y:S01]  /*5500*/  LOP3.LUT P0, RZ, R3, 0xff, RZ, 0xc0, !PT ;  /* 0x000000ff03ff7812 */ /* 0x000fe2000780c0ff */
[----:B------:R-:W-:-:S12]  /*5510*/  IMAD.MOV.U32 R77, RZ, RZ, R0 ;  /* 0x000000ffff4d7224 */ /* 0x000fd800078e0000 */
[----:B------:R-:W-:Y:S05]  /*5520*/  @P0 BRA `(.L_x_127) ;  /* 0xffffffbc00500947 */ /* 0x000fea000383ffff */
[----:B------:R-:W-:Y:S05]  /*5530*/  EXIT ;  /* 0x000000000000794d */ /* 0x000fea0003800000 */
.L_x_4:
        /* <DEDUP_REMOVED lines=26> */
.L_x_129:
[-CC-:B------:R-:W-:Y:S01]  /*56e0*/  SHF.R.U64 R14, R12, R20.reuse, R13.reuse ;  /* 0x000000140c0e7219 */ /* 0x180fe2000000120d */
[----:B------:R-:W0:Y:S01]  /*56f0*/  LDC R24, c[0x0][0x618] ;  /* 0x00018600ff187b82 */ /* 0x000e220000000800 */
[----:B------:R-:W-:Y:S01]  /*5700*/  SHF.R.U32.HI R5, RZ, R20, R13 ;  /* 0x00000014ff057219 */ /* 0x000fe2000001160d */
[----:B------:R-:W-:Y:S01]  /*5710*/  ULDC UR4, c[0x0][0x150] ;  /* 0x0000540000047ab9 */ /* 0x000fe20000000800 */
[----:B------:R-:W-:Y:S02]  /*5720*/  IADD3 R7, P0, RZ, -R14, RZ ;  /* 0x8000000eff077210 */ /* 0x000fe40007f1e0ff */
[----:B------:R-:W-:-:S03]  /*5730*/  I2FP.F32.U32 R8, R6 ;  /* 0x0000000600087245 */ /* 0x000fc60000201000 */
[----:B------:R-:W1:Y:S01]  /*5740*/  LDC.64 R28, c[0x0][0x640] ;  /* 0x00019000ff1c7b82 */ /* 0x000e620000000a00 */
[----:B------:R-:W-:Y:S02]  /*5750*/  IMAD.X R5, RZ, RZ, ~R5, P0 ;  /* 0x000000ffff057224 */ /* 0x000fe400000e0e05 */
[----:B------:R-:W-:Y:S01]  /*5760*/  FMUL R11, R8, UR4 ;  /* 0x00000004080b7c20 */ /* 0x000fe20008400000 */
[----:B------:R-:W-:Y:S01]  /*5770*/  IMAD.WIDE.U32 R8, R7, R22, R16 ;  /* 0x0000001607087225 */ /* 0x000fe200078e0010 */
[----:B------:R-:W-:-:S03]  /*5780*/  ULDC UR4, c[0x0][0x154] ;  /* 0x0000550000047ab9 */ /* 0x000fc60000000800 */
[----:B------:R-:W-:Y:S01]  /*5790*/  IMAD R10, R5, R22, RZ ;  /* 0x00000016050a7224 */ /* 0x000fe200078e02ff */
[----:B------:R-:W2:Y:S01]  /*57a0*/  LDC R13, c[0x0][0x144] ;  /* 0x00005100ff0d7b82 */ /* 0x000ea20000000800 */
[----:B------:R-:W3:Y:S02]  /*57b0*/  F2I.U32.TRUNC.NTZ R11, R11 ;  /* 0x0000000b000b7305 */ /* 0x000ee4000020f000 */
[----:B------:R-:W-:-:S04]  /*57c0*/  IMAD R5, R7, R23, R10 ;  /* 0x0000001707057224 */ /* 0x000fc800078e020a */
[----:B------:R-:W-:Y:S01]  /*57d0*/  IMAD.IADD R5, R9, 0x1, R5 ;  /* 0x0000000109057824 */ /* 0x000fe200078e0205 */
[----:B------:R-:W4:Y:S01]  /*57e0*/  LDC R22, c[0x0][0x608] ;  /* 0x00018200ff167b82 */ /* 0x000f220000000800 */
[----:B------:R-:W-:-:S03]  /*57f0*/  IMAD.MOV.U32 R9, RZ, RZ, 0x1 ;  /* 0x00000001ff097424 */ /* 0x000fc600078e00ff */
[-C--:B0-----:R-:W-:Y:S02]  /*5800*/  SHF.R.U64 R12, R8, R24.reuse, R5 ;  /* 0x00000018080c7219 */ /* 0x081fe40000001205 */
[----:B------:R-:W-:Y:S02]  /*5810*/  I2FP.F32.U32 R8, R3 ;  /* 0x0000000300087245 */ /* 0x000fe40000201000 */
[----:B------:R-:W0:Y:S01]  /*5820*/  LDC R10, c[0x0][0x658] ;  /* 0x00019600ff0a7b82 */ /* 0x000e220000000800 */
[----:B-1----:R-:W-:Y:S01]  /*5830*/  ISETP.NE.U32.AND P0, PT, R28, RZ, PT ;  /* 0x000000ff1c00720c */ /* 0x002fe20003f05070 */
[----:B---3--:R-:W-:Y:S02]  /*5840*/  IMAD.MOV R7, RZ, RZ, -R11 ;  /* 0x000000ffff077224 */ /* 0x008fe400078e0a0b */
[----:B------:R-:W-:Y:S01]  /*5850*/  FMUL R8, R8, UR4 ;  /* 0x0000000408087c20 */ /* 0x000fe20008400000 */
[----:B------:R-:W-:Y:S02]  /*5860*/  SHF.R.U32.HI R5, RZ, R24, R5 ;  /* 0x00000018ff057219 */ /* 0x000fe40000011605 */
[----:B------:R-:W-:Y:S01]  /*5870*/  ISETP.NE.AND.EX P0, PT, R29, RZ, PT, P0 ;  /* 0x000000ff1d00720c */ /* 0x000fe20003f05300 */
[----:B------:R1:W3:Y:S01]  /*5880*/  F2I.U32.TRUNC.NTZ R15, R8 ;  /* 0x00000008000f7305 */ /* 0x0002e2000020f000 */
[----:B------:R-:W1:Y:S01]  /*5890*/  LDC R26, c[0x0][0x148] ;  /* 0x00005200ff1a7b82 */ /* 0x000e620000000800 */
[----:B--2---:R-:W-:-:S02]  /*58a0*/  IMAD R24, R13, R7, R6 ;  /* 0x000000070d187224 */ /* 0x004fc400078e0206 */
[----:B------:R-:W-:-:S05]  /*58b0*/  IMAD.MOV.U32 R7, RZ, RZ, -0x1 ;  /* 0xffffffffff077424 */ /* 0x000fca00078e00ff */
[----:B------:R-:W2:Y:S01]  /*58c0*/  LDC R21, c[0x0][0x600] ;  /* 0x00018000ff157b82 */ /* 0x000ea20000000800 */
[-CC-:B----4-:R-:W-:Y:S02]  /*58d0*/  SHF.R.U64 R20, R12, R22.reuse, R5.reuse ;  /* 0x000000160c147219 */ /* 0x190fe40000001205 */
[----:B------:R-:W-:-:S05]  /*58e0*/  SHF.R.U32.HI R5, RZ, R22, R5 ;  /* 0x00000016ff057219 */ /* 0x000fca0000011605 */
[----:B------:R-:W4:Y:S01]  /*58f0*/  LDC R23, c[0x0][0x648] ;  /* 0x00019200ff177b82 */ /* 0x000f220000000800 */
[-C--:B0-----:R-:W-:Y:S02]  /*5900*/  SHF.L.U32 R6, R7, R10.reuse, RZ ;  /* 0x0000000a07067219 */ /* 0x081fe400000006ff */
[--C-:B------:R-:W-:Y:S02]  /*5910*/  SHF.R.U64 R22, R20, R10, R5.reuse ;  /* 0x0000000a14167219 */ /* 0x100fe40000001205 */
[----:B------:R-:W-:Y:S02]  /*5920*/  LOP3.LUT R31, RZ, R6, RZ, 0x33, !PT ;  /* 0x00000006ff1f7212 */ /* 0x000fe400078e33ff */
[-C--:B------:R-:W-:Y:S01]  /*5930*/  SHF.R.U32.HI R7, RZ, R10.reuse, R5 ;  /* 0x0000000aff077219 */ /* 0x080fe20000011605 */
[----:B------:R-:W0:Y:S01]  /*5940*/  LDC R25, c[0x0][0x638] ;  /* 0x00018e00ff197b82 */ /* 0x000e220000000800 */
[----:B------:R-:W-:Y:S01]  /*5950*/  SHF.L.U32 R27, R9, R10, RZ ;  /* 0x0000000a091b7219 */ /* 0x000fe200000006ff */
[----:B------:R-:W-:-:S06]  /*5960*/  IMAD.MOV.U32 R6, RZ, RZ, R22 ;  /* 0x000000ffff067224 */ /* 0x000fcc00078e0016 */
[----:B------:R-:W0:Y:S01]  /*5970*/  LDC R30, c[0x0][0x610] ;  /* 0x00018400ff1e7b82 */ /* 0x000e220000000800 */
[----:B-1-3--:R-:W-:Y:S05]  /*5980*/  @!P0 BRA `(.L_x_130) ;  /* 0x0000000000288947 */ /* 0x00afea0003800000 */
[----:B------:R-:W1:Y:S02]  /*5990*/  LDC R5, c[0x0][0x64c] ;  /* 0x00019300ff057b82 */ /* 0x000e640000000800 */
[----:B-1----:R-:W-:-:S05]  /*59a0*/  IADD3 R5, P0, R22, R5, RZ ;  /* 0x0000000516057210 */ /* 0x002fca0007f1e0ff */
        /* <DEDUP_REMOVED lines=8> */
.L_x_130:
[----:B------:R-:W-:Y:S01]  /*5a30*/  ISETP.NE.AND P0, PT, R2, 0x1, PT ;  /* 0x000000010200780c */ /* 0x000fe20003f05270 */
[----:B--2---:R-:W-:Y:S01]  /*5a40*/  VIADD R9, R21, 0xffffffff ;  /* 0xffffffff15097836 */ /* 0x004fe20000000000 */
[----:B----4-:R-:W-:Y:S01]  /*5a50*/  SHF.R.U64 R6, R6, R23, R7 ;  /* 0x0000001706067219 */ /* 0x010fe20000001207 */
[----:B------:R-:W-:Y:S01]  /*5a60*/  IMAD.MOV R15, RZ, RZ, -R15 ;  /* 0x000000ffff0f7224 */ /* 0x000fe200078e0a0f */
[----:B------:R-:W-:Y:S01]  /*5a70*/  LOP3.LUT R5, R20, R31, RZ, 0xc0, !PT ;  /* 0x0000001f14057212 */ /* 0x000fe200078ec0ff */
[----:B------:R-:W-:Y:S02]  /*5a80*/  IMAD.MOV.U32 R8, RZ, RZ, R14 ;  /* 0x000000ffff087224 */ /* 0x000fe400078e000e */
[----:B------:R-:W-:Y:S02]  /*5a90*/  IMAD.MOV R7, RZ, RZ, -R6 ;  /* 0x000000ffff077224 */ /* 0x000fe400078e0a06 */
[----:B------:R-:W-:Y:S01]  /*5aa0*/  IMAD R5, R27, R6, R5 ;  /* 0x000000061b057224 */ /* 0x000fe200078e0205 */
[----:B------:R-:W-:-:S03]  /*5ab0*/  LOP3.LUT R6, R12, R9, RZ, 0xc0, !PT ;  /* 0x000000090c067212 */ /* 0x000fc600078ec0ff */
[----:B------:R-:W-:Y:S02]  /*5ac0*/  @P0 IMAD R24, R26, R15, R3 ;  /* 0x0000000f1a180224 */ /* 0x000fe400078e0203 */
[----:B0-----:R-:W-:Y:S02]  /*5ad0*/  IMAD R3, R7, R25, R22 ;  /* 0x0000001907037224 */ /* 0x001fe400078e0216 */
[----:B------:R-:W-:Y:S02]  /*5ae0*/  IMAD R9, R5, R30, R24 ;  /* 0x0000001e05097224 */ /* 0x000fe400078e0218 */
[----:B------:R-:W-:Y:S02]  /*5af0*/  IMAD R6, R3, R21, R6 ;  /* 0x0000001503067224 */ /* 0x000fe400078e0206 */
[----:B------:R-:W-:-:S03]  /*5b00*/  IMAD.MOV.U32 R5, RZ, RZ, 0x1 ;  /* 0x00000001ff057424 */ /* 0x000fc600078e00ff */
[----:B------:R-:W-:Y:S02]  /*5b10*/  SEL R13, R6, R9, !P0 ;  /* 0x00000009060d7207 */ /* 0x000fe40004000000 */
[----:B------:R-:W-:-:S07]  /*5b20*/  SEL R9, R9, R6, !P0 ;  /* 0x0000000609097207 */ /* 0x000fce0004000000 */
.L_x_128:
[----:B------:R-:W-:-:S08]  /*5b30*/  NOP ;  /* 0x0000000000007918 */ /* 0x000fd00000000000 */
[----:B------:R-:W0:-:S00]  /*5b40*/  USETMAXREG.DEALLOC.CTAPOOL 0x28 ;  /* 0x00000028000079c8 */ /* 0x000e0000080e0500 */
[----:B0-----:R-:W-:-:S13]  /*5b50*/  ISETP.NE.AND P0, PT, R0, RZ, PT ;  /* 0x000000ff0000720c */ /* 0x001fda0003f05270 */
[----:B------:R-:W-:Y:S05]  /*5b60*/  @P0 EXIT ;  /* 0x000000000000094d */ /* 0x000fea0003800000 */
[----:B------:R-:W-:Y:S01]  /*5b70*/  LOP3.LUT P0, RZ, R5, 0xff, RZ, 0xc0, !PT ;  /* 0x000000ff05ff7812 */ /* 0x000fe2000780c0ff */
[----:B------:R-:W-:Y:S02]  /*5b80*/  IMAD.MOV.U32 R0, RZ, RZ, 0x1 ;  /* 0x00000001ff007424 */ /* 0x000fe400078e00ff */
[----:B------:R-:W-:-:S10]  /*5b90*/  IMAD.MOV.U32 R3, RZ, RZ, RZ ;  /* 0x000000ffff037224 */ /* 0x000fd400078e00ff */
[----:B------:R-:W-:Y:S05]  /*5ba0*/  @!P0 BRA `(.L_x_131) ;  /* 0x0000000c001c8947 */ /* 0x000fea0003800000 */
[----:B------:R-:W0:Y:S01]  /*5bb0*/  LDC R0, c[0x0][0x28c] ;  /* 0x0000a300ff007b82 */ /* 0x000e220000000800 */
[----:B------:R-:W-:Y:S01]  /*5bc0*/  LOP3.LUT P0, RZ, R18, 0x1f, RZ, 0xc0, !PT ;  /* 0x0000001f12ff7812 */ /* 0x000fe2000780c0ff */
[----:B------:R-:W-:Y:S01]  /*5bd0*/  ULDC UR5, c[0x0][0x658] ;  /* 0x0001960000057ab9 */ /* 0x000fe20000000800 */
[----:B------:R-:W-:Y:S01]  /*5be0*/  UMOV UR6, 0xffffffff ;  /* 0xffffffff00067882 */ /* 0x000fe20000000000 */
[----:B------:R-:W-:Y:S01]  /*5bf0*/  BSSY B0, `(.L_x_131) ;  /* 0x00000c2000007945 */ /* 0x000fe20003800000 */
[----:B------:R-:W-:Y:S01]  /*5c00*/  USHF.L.U32 UR6, UR6, UR5, URZ ;  /* 0x0000000506067299 */ /* 0x000fe2000800063f */
[C---:B------:R-:W-:Y:S01]  /*5c10*/  ISETP.NE.AND P2, PT, R4.reuse, RZ, PT ;  /* 0x000000ff0400720c */ /* 0x040fe20003f45270 */
[----:B------:R-:W-:Y:S01]  /*5c20*/  IMAD.MOV.U32 R11, RZ, RZ, 0x1 ;  /* 0x00000001ff0b7424 */ /* 0x000fe200078e00ff */
[----:B------:R-:W-:Y:S01]  /*5c30*/  ISETP.NE.OR P0, PT, R4, RZ, !P0 ;  /* 0x000000ff0400720c */ /* 0x000fe20004705670 */
[----:B------:R-:W-:Y:S01]  /*5c40*/  ULDC UR4, c[0x0][0x600] ;  /* 0x0001800000047ab9 */ /* 0x000fe20000000800 */
[----:B------:R-:W-:Y:S01]  /*5c50*/  LOP3.LUT R18, R19, 0x2, RZ, 0xfc, !PT ;  /* 0x0000000213127812 */ /* 0x000fe200078efcff */
[----:B------:R-:W-:Y:S01]  /*5c60*/  UMOV UR7, 0x1 ;  /* 0x0000000100077882 */ /* 0x000fe20000000000 */
[----:B------:R-:W-:-:S02]  /*5c70*/  UIADD3 UR15, UR4, -0x1, URZ ;  /* 0xffffffff040f7890 */ /* 0x000fc4000fffe03f */
[----:B------:R-:W-:Y:S02]  /*5c80*/  USHF.L.U32 UR17, UR7, UR5, URZ ;  /* 0x0000000507117299 */ /* 0x000fe4000800063f */
[----:B------:R-:W-:Y:S01]  /*5c90*/  ULOP3.LUT UR16, URZ, UR6, URZ, 0x33, !UPT ;  /* 0x000000063f107292 */ /* 0x000fe2000f8e333f */
[----:B------:R-:W-:Y:S01]  /*5ca0*/  ULDC.64 UR20, c[0x0][0x198] ;  /* 0x0000660000147ab9 */ /* 0x000fe20000000a00 */
[----:B0-----:R-:W-:-:S05]  /*5cb0*/  VIADD R0, R0, 0x1f ;  /* 0x0000001f00007836 */ /* 0x001fca0000000000 */
[----:B------:R-:W-:-:S04]  /*5cc0*/  SHF.R.S32.HI R3, RZ, 0x1f, R0 ;  /* 0x0000001fff037819 */ /* 0x000fc80000011400 */
[----:B------:R-:W-:Y:S01]  /*5cd0*/  LEA.HI R3, R3, R0, RZ, 0x5 ;  /* 0x0000000003037211 */ /* 0x000fe200078f28ff */
[----:B------:R-:W-:-:S03]  /*5ce0*/  IMAD.MOV.U32 R0, RZ, RZ, 0x1 ;  /* 0x00000001ff007424 */ /* 0x000fc600078e00ff */
[----:B------:R-:W-:Y:S01]  /*5cf0*/  SHF.R.S32.HI R12, RZ, 0x5, R3 ;  /* 0x00000005ff0c7819 */ /* 0x000fe20000011403 */
[----:B------:R-:W-:-:S04]  /*5d00*/  IMAD.MOV.U32 R3, RZ, RZ, RZ ;  /* 0x000000ffff037224 */ /* 0x000fc800078e00ff */
[----:B------:R-:W-:-:S07]  /*5d10*/  VIADD R10, R12, 0x1 ;  /* 0x000000010c0a7836 */ /* 0x000fce0000000000 */
.L_x_143:
[----:B------:R-:W-:-:S03]  /*5d20*/  UMOV UR4, 0xffffffff ;  /* 0xffffffff00047882 */ /* 0x000fc60000000000 */
[----:B------:R-:W-:Y:S05]  /*5d30*/  BRA.DIV UR4, `(.L_x_132) ;  /* 0x0000001604547947 */ /* 0x000fea000b800000 */
[----:B------:R-:W-:-:S13]  /*5d40*/  ELECT P6, URZ, PT ;  /* 0x00000000003f782f */ /* 0x000fda00038c0000 */
.L_x_166:
[----:B------:R-:W0:Y:S01]  /*5d50*/  LDC R4, c[0x0][0x28c] ;  /* 0x0000a300ff047b82 */ /* 0x000e220000000800 */
[----:B------:R-:W-:Y:S01]  /*5d60*/  BSSY B1, `(.L_x_133) ;  /* 0x0000037000017945 */ /* 0x000fe20003800000 */
[----:B0-----:R-:W-:-:S13]  /*5d70*/  ISETP.LT.OR P6, PT, R4, 0x1, !P6 ;  /* 0x000000010400780c */ /* 0x001fda00077c1670 */
[----:B------:R-:W-:Y:S05]  /*5d80*/  @P6 BRA `(.L_x_134) ;  /* 0x0000000000d06947 */ /* 0x000fea0003800000 */
[----:B------:R-:W-:Y:S02]  /*5d90*/  IMAD R13, R13, 0x60, RZ ;  /* 0x000000600d0d7824 */ /* 0x000fe400078e02ff */
[----:B------:R-:W-:Y:S02]  /*5da0*/  IMAD.SHL.U32 R15, R9, 0x80, RZ ;  /* 0x00000080090f7824 */ /* 0x000fe400078e00ff */
[----:B------:R-:W-:Y:S02]  /*5db0*/  IMAD.MOV.U32 R20, RZ, RZ, RZ ;  /* 0x000000ffff147224 */ /* 0x000fe400078e00ff */
[----:B------:R-:W-:Y:S02]  /*5dc0*/  IMAD.MOV.U32 R4, RZ, RZ, R10 ;  /* 0x000000ffff047224 */ /* 0x000fe400078e000a */
[----:B------:R-:W-:Y:S02]  /*5dd0*/  IMAD.MOV.U32 R5, RZ, RZ, R0 ;  /* 0x000000ffff057224 */ /* 0x000fe400078e0000 */
[----:B------:R-:W-:-:S07]  /*5de0*/  IMAD.MOV.U32 R6, RZ, RZ, R3 ;  /* 0x000000ffff067224 */ /* 0x000fce00078e0003 */
.L_x_138:
[----:B------:R-:W0:Y:S01]  /*5df0*/  S2R R14, SR_CgaCtaId ;  /* 0x00000000000e7919 */ /* 0x000e220000008800 */
[----:B------:R-:W-:Y:S01]  /*5e00*/  MOV R7, 0x400 ;  /* 0x0000040000077802 */ /* 0x000fe20000000f00 */
[----:B------:R-:W1:Y:S03]  /*5e10*/  @!P2 LDC R9, c[0x0][0x500] ;  /* 0x00014000ff09ab82 */ /* 0x000e660000000800 */
[----:B0-----:R-:W-:Y:S02]  /*5e20*/  LEA R21, R14, R7, 0x18 ;  /* 0x000000070e157211 */ /* 0x001fe400078ec0ff */
[----:B------:R-:W-:-:S03]  /*5e30*/  SHF.L.U32 R7, R5, 0x1f, RZ ;  /* 0x0000001f05077819 */ /* 0x000fc600000006ff */
[----:B------:R-:W-:-:S04]  /*5e40*/  IMAD R14, R6, 0x8, R21 ;  /* 0x00000008060e7824 */ /* 0x000fc800078e0215 */
[----:B------:R-:W0:Y:S02]  /*5e50*/  SYNCS.PHASECHK.TRANS64.TRYWAIT P1, [R14+URZ+0x80], R7 ;  /* 0x000080070e0075a7 */ /* 0x000e24000802017f */
[----:B01----:R-:W-:Y:S05]  /*5e60*/  @!P1 BRA `(.L_x_135) ;  /* 0x0000001400289947 */ /* 0x003fea0003800000 */
.L_x_167:
[----:B0-----:R-:W-:Y:S01]  /*5e70*/  PRMT R7, R18, 0x9910, RZ ;  /* 0x0000991012077816 */ /* 0x001fe200000000ff */
[----:B------:R0:W-:Y:S03]  /*5e80*/  @!P2 SYNCS.ARRIVE.TRANS64 RZ, [R14+URZ], R9 ;  /* 0x000000090effa9a7 */ /* 0x0001e6000800003f */
[----:B------:R-:W-:-:S13]  /*5e90*/  ISETP.NE.AND P1, PT, R7, 0x2, PT ;  /* 0x000000020700780c */ /* 0x000fda0003f25270 */
[----:B0-----:R-:W-:Y:S05]  /*5ea0*/  @P1 BRA `(.L_x_136) ;  /* 0x0000000000041947 */ /* 0x001fea0003800000 */
[----:B------:R-:W-:Y:S01]  /*5eb0*/  BPT.TRAP 0x1 ;  /* 0x000000040000795c */ /* 0x000fe20000300000 */
.L_x_136:
[----:B------:R-:W-:Y:S05]  /*5ec0*/  @P0 BRA `(.L_x_137) ;  /* 0x0000000000040947 */ /* 0x000fea0003800000 */
[----:B------:R-:W-:Y:S01]  /*5ed0*/  BPT.TRAP 0x1 ;  /* 0x000000040000795c */ /* 0x000fe20000300000 */
.L_x_137:
[--C-:B------:R-:W-:Y:S01]  /*5ee0*/  IMAD R7, R6, 0x2000, R21.reuse ;  /* 0x0000200006077824 */ /* 0x100fe200078e0215 */
[----:B------:R-:W-:Y:S01]  /*5ef0*/  R2UR UR9, R14 ;  /* 0x000000000e0972ca */ /* 0x000fe200000e0000 */
[----:B------:R-:W-:Y:S01]  /*5f00*/  IMAD R21, R6, 0x1800, R21 ;  /* 0x0000180006157824 */ /* 0x000fe200078e0215 */
[----:B------:R-:W-:Y:S01]  /*5f10*/  UIADD3 UR4, UP0, UR20, 0xf0, URZ ;  /* 0x000000f014047890 */ /* 0x000fe2000ff1e03f */
[----:B------:R-:W-:Y:S01]  /*5f20*/  VIADD R4, R4, 0xffffffff ;  /* 0xffffffff04047836 */ /* 0x000fe20000000000 */
[----:B------:R-:W-:Y:S01]  /*5f30*/  R2UR UR5, R7 ;  /* 0x00000000070572ca */ /* 0x000fe200000e0000 */
[----:B------:R-:W-:Y:S01]  /*5f40*/  UIADD3 UR22, UP1, UR20, 0x1f0, URZ ;  /* 0x000001f014167890 */ /* 0x000fe2000ff3e03f */
[----:B------:R-:W-:Y:S01]  /*5f50*/  R2UR UR8, R21 ;  /* 0x00000000150872ca */ /* 0x000fe200000e0000 */
[----:B------:R-:W-:Y:S01]  /*5f60*/  VIADD R6, R6, 0x1 ;  /* 0x0000000106067836 */ /* 0x000fe20000000000 */
[----:B------:R-:W-:Y:S01]  /*5f70*/  R2UR UR11, R15 ;  /* 0x000000000f0b72ca */ /* 0x000fe200000e0000 */
[----:B------:R-:W-:Y:S01]  /*5f80*/  UIADD3.X UR23, URZ, UR21, URZ, UP1, !UPT ;  /* 0x000000153f177290 */ /* 0x000fe20008ffe43f */
[----:B------:R-:W-:Y:S01]  /*5f90*/  R2UR UR10, R20 ;  /* 0x00000000140a72ca */ /* 0x000fe200000e0000 */
[----:B------:R-:W-:Y:S01]  /*5fa0*/  UMOV UR6, 0x0 ;  /* 0x0000000000067882 */ /* 0x000fe20000000000 */
[----:B------:R-:W-:Y:S01]  /*5fb0*/  R2UR UR12, R8 ;  /* 0x00000000080c72ca */ /* 0x000fe200000e0000 */
[----:B------:R-:W-:Y:S01]  /*5fc0*/  UMOV UR7, 0x10000000 ;  /* 0x1000000000077882 */ /* 0x000fe20000000000 */
[----:B------:R-:W-:Y:S01]  /*5fd0*/  R2UR UR18, R13 ;  /* 0x000000000d1272ca */ /* 0x000fe200000e0000 */
[----:B------:R-:W-:Y:S01]  /*5fe0*/  VIADD R20, R20, 0x20 ;  /* 0x0000002014147836 */ /* 0x000fe20000000000 */
[----:B------:R-:W-:Y:S01]  /*5ff0*/  ISETP.GT.AND P3, PT, R4, 0x1, PT ;  /* 0x000000010400780c */ /* 0x000fe20003f64270 */
[----:B------:R-:W-:Y:S01]  /*6000*/  UIADD3 UR13, UR5, 0x200, URZ ;  /* 0x00000200050d7890 */ /* 0x000fe2000fffe03f */
[----:B------:R-:W-:Y:S01]  /*6010*/  ISETP.NE.AND P1, PT, R6, 0x10, PT ;  /* 0x000000100600780c */ /* 0x000fe20003f25270 */
[----:B------:R-:W-:-:S02]  /*6020*/  UIADD3.X UR5, URZ, UR21, URZ, UP0, !UPT ;  /* 0x000000153f057290 */ /* 0x000fc400087fe43f */
[----:B------:R-:W-:Y:S01]  /*6030*/  UIADD3 UR14, UR8, 0x20200, URZ ;  /* 0x00020200080e7890 */ /* 0x000fe2000fffe03f */
[----:B------:R-:W-:Y:S02]  /*6040*/  SEL R14, RZ, 0x1, P1 ;  /* 0x00000001ff0e7807 */ /* 0x000fe40000800000 */
[----:B------:R-:W-:Y:S01]  /*6050*/  UMOV UR8, UR13 ;  /* 0x0000000d00087c82 */ /* 0x000fe20008000000 */
[----:B------:R-:W-:Y:S02]  /*6060*/  SEL R6, R6, RZ, P1 ;  /* 0x000000ff06067207 */ /* 0x000fe40000800000 */
[----:B------:R-:W-:Y:S01]  /*6070*/  LOP3.LUT R5, R5, R14, RZ, 0x3c, !PT ;  /* 0x0000000e05057212 */ /* 0x000fe200078e3cff */
[----:B------:R0:W-:Y:S02]  /*6080*/  UTMALDG.3D [UR8], [UR4], desc[UR6] ;  /* 0x00000608040075b4 */ /* 0x0001e40008011000 */
[----:B0-----:R-:W-:Y:S01]  /*6090*/  UMOV UR8, UR14 ;  /* 0x0000000e00087c82 */ /* 0x001fe20008000000 */
[----:B------:R-:W-:-:S02]  /*60a0*/  UMOV UR11, UR18 ;  /* 0x00000012000b7c82 */ /* 0x000fc40008000000 */
[----:B------:R0:W-:Y:S02]  /*60b0*/  UTMALDG.3D [UR8], [UR22], desc[UR6] ;  /* 0x00000608160075b4 */ /* 0x0001e40008011000 */
[----:B0-----:R-:W-:Y:S05]  /*60c0*/  @P3 BRA `(.L_x_138) ;  /* 0xfffffffc00483947 */ /* 0x001fea000383ffff */
.L_x_134:
[----:B------:R-:W-:Y:S05]  /*60d0*/  BSYNC B1 ;  /* 0x0000000000017941 */ /* 0x000fea0003800000 */
.L_x_133:
[----:B------:R-:W-:Y:S01]  /*60e0*/  LOP3.LUT P3, RZ, R11, 0xff, RZ, 0xc0, !PT ;  /* 0x000000ff0bff7812 */ /* 0x000fe2000786c0ff */
[----:B------:R-:W-:Y:S01]  /*60f0*/  IMAD.IADD R3, R12, 0x1, R3 ;  /* 0x000000010c037824 */ /* 0x000fe200078e0203 */
[----:B------:R-:W-:Y:S01]  /*6100*/  IADD3 R16, P4, R16, UR36, RZ ;  /* 0x0000002410107c10 */ /* 0x000fe2000ff9e0ff */
[----:B------:R-:W-:Y:S01]  /*6110*/  ULDC.64 UR4, c[0x0][0x650] ;  /* 0x0001940000047ab9 */ /* 0x000fe20000000a00 */
[----:B------:R-:W-:Y:S01]  /*6120*/  BSSY B1, `(.L_x_139) ;  /* 0x000006c000017945 */ /* 0x000fe20003800000 */
[----:B------:R-:W-:Y:S01]  /*6130*/  IMAD.MOV.U32 R9, RZ, RZ, -0x1 ;  /* 0xffffffffff097424 */ /* 0x000fe200078e00ff */
[----:B------:R-:W-:Y:S01]  /*6140*/  ISETP.GT.U32.AND P1, PT, R3, 0xf, PT ;  /* 0x0000000f0300780c */ /* 0x000fe20003f24070 */
[----:B------:R-:W-:Y:S01]  /*6150*/  IMAD.MOV.U32 R13, RZ, RZ, -0x1 ;  /* 0xffffffffff0d7424 */ /* 0x000fe200078e00ff */
[----:B------:R-:W-:Y:S01]  /*6160*/  SHF.R.U32.HI R4, RZ, 0x4, R3 ;  /* 0x00000004ff047819 */ /* 0x000fe20000011603 */
[----:B------:R-:W-:Y:S01]  /*6170*/  IMAD.MOV.U32 R8, RZ, RZ, -0x1 ;  /* 0xffffffffff087424 */ /* 0x000fe200078e00ff */
[----:B------:R-:W-:-:S02]  /*6180*/  ISETP.LT.U32.AND P1, PT, R12, 0x10, P1 ;  /* 0x000000100c00780c */ /* 0x000fc40000f21070 */
[----:B------:R-:W-:Y:S01]  /*6190*/  IADD3.X R17, R17, UR42, RZ, P4, !PT ;  /* 0x0000002a11117c10 */ /* 0x000fe2000a7fe4ff */
[----:B------:R-:W0:Y:S01]  /*61a0*/  @P3 S2R R6, SR_CgaCtaId ;  /* 0x0000000000063919 */ /* 0x000e220000008800 */
[----:B------:R-:W-:Y:S02]  /*61b0*/  @P3 MOV R5, 0x400 ;  /* 0x0000040000053802 */ /* 0x000fe40000000f00 */
[----:B------:R-:W-:Y:S02]  /*61c0*/  ISETP.GE.U32.AND P4, PT, R16, UR4, PT ;  /* 0x0000000410007c0c */ /* 0x000fe4000bf86070 */
[----:B------:R-:W-:Y:S02]  /*61d0*/  LOP3.LUT R4, R4, 0x1, RZ, 0xc0, !PT ;  /* 0x0000000104047812 */ /* 0x000fe400078ec0ff */
[----:B------:R-:W-:Y:S02]  /*61e0*/  LOP3.LUT R3, R3, 0xf, RZ, 0xc0, !PT ;  /* 0x0000000f03037812 */ /* 0x000fe400078ec0ff */
[----:B------:R-:W-:-:S02]  /*61f0*/  PRMT R11, RZ, 0x7610, R11 ;  /* 0x00007610ff0b7816 */ /* 0x000fc4000000000b */
[----:B0-----:R-:W-:-:S04]  /*6200*/  @P3 LEA R5, R6, R5, 0x18 ;  /* 0x0000000506053211 */ /* 0x001fc800078ec0ff */
[----:B------:R0:W-:Y:S01]  /*6210*/  @P3 SYNCS.ARRIVE.TRANS64.A1T0 RZ, [R5+URZ+0x118], RZ ;  /* 0x000118ff05ff39a7 */ /* 0x0001e2000810003f */
[----:B------:R-:W-:-:S04]  /*6220*/  ISETP.NE.U32.AND P3, PT, R4, 0x1, PT ;  /* 0x000000010400780c */ /* 0x000fc80003f65070 */
[----:B------:R-:W-:Y:S02]  /*6230*/  ISETP.GT.U32.AND P3, PT, R12, 0xf, !P3 ;  /* 0x0000000f0c00780c */ /* 0x000fe40005f64070 */
[----:B0-----:R-:W-:Y:S02]  /*6240*/  SEL R5, RZ, 0x1, !P1 ;  /* 0x00000001ff057807 */ /* 0x001fe40004800000 */
[----:B------:R-:W-:Y:S02]  /*6250*/  ISETP.GE.U32.AND.EX P1, PT, R17, UR5, PT, P4 ;  /* 0x0000000511007c0c */ /* 0x000fe4000bf26140 */
[----:B------:R-:W-:-:S04]  /*6260*/  SEL R4, RZ, 0x1, !P3 ;  /* 0x00000001ff047807 */ /* 0x000fc80005800000 */
[----:B------:R-:W-:Y:S02]  /*6270*/  LOP3.LUT R0, R4, R0, R5, 0x96, !PT ;  /* 0x0000000004007212 */ /* 0x000fe400078e9605 */
[----:B------:R-:W-:-:S05]  /*6280*/  PRMT R4, RZ, 0x7610, R4 ;  /* 0x00007610ff047816 */ /* 0x000fca0000000004 */
[----:B------:R-:W-:Y:S05]  /*6290*/  @P1 BRA `(.L_x_140) ;  /* 0x0000000400501947 */ /* 0x000fea0003800000 */
[----:B------:R-:W-:Y:S01]  /*62a0*/  ULDC.64 UR4, c[0x0][0x628] ;  /* 0x00018a0000047ab9 */ /* 0x000fe20000000a00 */
[----:B------:R-:W0:Y:S01]  /*62b0*/  S2R R14, SR_CTAID.X ;  /* 0x00000000000e7919 */ /* 0x000e220000002500 */
[----:B------:R-:W-:Y:S01]  /*62c0*/  ISETP.NE.U32.AND P1, PT, RZ, UR4, PT ;  /* 0x00000004ff007c0c */ /* 0x000fe2000bf25070 */
[----:B------:R-:W-:Y:S01]  /*62d0*/  ULDC UR7, c[0x0][0x630] ;  /* 0x00018c0000077ab9 */ /* 0x000fe20000000800 */
[----:B------:R-:W-:Y:S01]  /*62e0*/  IMAD.MOV.U32 R4, RZ, RZ, R16 ;  /* 0x000000ffff047224 */ /* 0x000fe200078e0010 */
[----:B------:R-:W1:Y:S01]  /*62f0*/  S2R R13, SR_CTAID.Y ;  /* 0x00000000000d7919 */ /* 0x000e620000002600 */
[----:B------:R-:W-:Y:S01]  /*6300*/  ISETP.NE.AND.EX P1, PT, RZ, UR5, PT, P1 ;  /* 0x00000005ff007c0c */ /* 0x000fe2000bf25310 */
[----:B------:R-:W-:-:S12]  /*6310*/  IMAD.MOV.U32 R5, RZ, RZ, R17 ;  /* 0x000000ffff057224 */ /* 0x000fd800078e0011 */
[----:B------:R-:W-:Y:S05]  /*6320*/  @!P1 BRA `(.L_x_141) ;  /* 0x0000000000289947 */ /* 0x000fea0003800000 */
[----:B------:R-:W-:Y:S02]  /*6330*/  ULDC UR6, c[0x0][0x634] ;  /* 0x00018d0000067ab9 */ /* 0x000fe40000000800 */
[----:B------:R-:W-:-:S05]  /*6340*/  IADD3 R9, P1, R16, UR6, RZ ;  /* 0x0000000610097c10 */ /* 0x000fca000ff3e0ff */
[----:B------:R-:W-:-:S04]  /*6350*/  IMAD.X R15, RZ, RZ, R17, P1 ;  /* 0x000000ffff0f7224 */ /* 0x000fc800008e0611 */
[----:B------:R-:W-:-:S04]  /*6360*/  IMAD.WIDE.U32 R6, R15, UR4, RZ ;  /* 0x000000040f067c25 */ /* 0x000fc8000f8e00ff */
[----:B------:R-:W-:-:S04]  /*6370*/  IMAD.WIDE.U32 R6, P1, R9, UR5, R6 ;  /* 0x0000000509067c25 */ /* 0x000fc8000f820006 */
[----:B------:R-:W-:-:S04]  /*6380*/  IMAD.WIDE.U32 R8, R9, UR4, RZ ;  /* 0x0000000409087c25 */ /* 0x000fc8000f8e00ff */
[----:B------:R-:W-:Y:S01]  /*6390*/  IMAD.X R5, RZ, RZ, RZ, P1 ;  /* 0x000000ffff057224 */ /* 0x000fe200008e06ff */
[----:B------:R-:W-:Y:S01]  /*63a0*/  IADD3 RZ, P1, R9, R6, RZ ;  /* 0x0000000609ff7210 */ /* 0x000fe20007f3e0ff */
[----:B------:R-:W-:-:S04]  /*63b0*/  IMAD.MOV.U32 R4, RZ, RZ, R7 ;  /* 0x000000ffff047224 */ /* 0x000fc800078e0007 */
[----:B------:R-:W-:-:S08]  /*63c0*/  IMAD.WIDE.U32.X R4, R15, UR5, R4, P1 ;  /* 0x000000050f047c25 */ /* 0x000fd000088e0404 */
.L_x_141:
[--C-:B------:R-:W-:Y:S01]  /*63d0*/  SHF.R.U64 R8, R4, UR7, R5.reuse ;  /* 0x0000000704087c19 */ /* 0x100fe20008001205 */
[----:B------:R-:W-:Y:S01]  /*63e0*/  ULDC.64 UR4, c[0x0][0x620] ;  /* 0x0001880000047ab9 */ /* 0x000fe20000000a00 */
[----:B------:R-:W-:Y:S01]  /*63f0*/  SHF.R.U32.HI R4, RZ, UR7, R5 ;  /* 0x00000007ff047c19 */ /* 0x000fe20008011605 */
[----:B------:R-:W2:Y:S01]  /*6400*/  LDC R25, c[0x0][0x144] ;  /* 0x00005100ff197b82 */ /* 0x000ea20000000800 */
[----:B------:R-:W-:Y:S01]  /*6410*/  IADD3 R7, P1, RZ, -R8, RZ ;  /* 0x80000008ff077210 */ /* 0x000fe20007f3e0ff */
[----:B------:R-:W-:Y:S01]  /*6420*/  ULDC.64 UR8, c[0x0][0x640] ;  /* 0x0001900000087ab9 */ /* 0x000fe20000000a00 */
[----:B0-----:R-:W-:Y:S01]  /*6430*/  I2FP.F32.U32 R9, R14 ;  /* 0x0000000e00097245 */ /* 0x001fe20000201000 */
[----:B------:R-:W-:Y:S02]  /*6440*/  ULDC UR6, c[0x0][0x608] ;  /* 0x0001820000067ab9 */ /* 0x000fe40000000800 */
[----:B------:R-:W-:Y:S01]  /*6450*/  IMAD.X R4, RZ, RZ, ~R4, P1 ;  /* 0x000000ffff047224 */ /* 0x000fe200008e0e04 */
[----:B------:R-:W-:Y:S01]  /*6460*/  ISETP.NE.U32.AND P1, PT, RZ, UR8, PT ;  /* 0x00000008ff007c0c */ /* 0x000fe2000bf25070 */
[----:B------:R-:W0:Y:S02]  /*6470*/  LDC R20, c[0x0][0x148] ;  /* 0x00005200ff147b82 */ /* 0x000e240000000800 */
[----:B------:R-:W-:Y:S01]  /*6480*/  IMAD R6, R4, UR4, RZ ;  /* 0x0000000404067c24 */ /* 0x000fe2000f8e02ff */
[----:B------:R-:W-:Y:S01]  /*6490*/  ISETP.NE.AND.EX P1, PT, RZ, UR9, PT, P1 ;  /* 0x00000009ff007c0c */ /* 0x000fe2000bf25310 */
[----:B------:R-:W-:Y:S01]  /*64a0*/  IMAD.WIDE.U32 R4, R7, UR4, R16 ;  /* 0x0000000407047c25 */ /* 0x000fe2000f8e0010 */
[----:B------:R-:W-:-:S03]  /*64b0*/  ULDC UR4, c[0x0][0x150] ;  /* 0x0000540000047ab9 */ /* 0x000fc60000000800 */
[----:B------:R-:W-:Y:S02]  /*64c0*/  IMAD R7, R7, UR5, R6 ;  /* 0x0000000507077c24 */ /* 0x000fe4000f8e0206 */
[----:B------:R-:W-:Y:S01]  /*64d0*/  FMUL R6, R9, UR4 ;  /* 0x0000000409067c20 */ /* 0x000fe20008400000 */
[----:B------:R-:W-:Y:S01]  /*64e0*/  ULDC UR4, c[0x0][0x618] ;  /* 0x0001860000047ab9 */ /* 0x000fe20000000800 */
[----:B------:R-:W-:Y:S01]  /*64f0*/  ULDC UR5, c[0x0][0x154] ;  /* 0x0000550000057ab9 */ /* 0x000fe20000000800 */
[----:B------:R-:W-:-:S03]  /*6500*/  IMAD.IADD R5, R5, 0x1, R7 ;  /* 0x0000000105057824 */ /* 0x000fc600078e0207 */
[----:B------:R-:W3:Y:S02]  /*6510*/  F2I.U32.TRUNC.NTZ R6, R6 ;  /* 0x0000000600067305 */ /* 0x000ee4000020f000 */
[----:B------:R-:W-:Y:S02]  /*6520*/  SHF.R.U64 R9, R4, UR4, R5 ;  /* 0x0000000404097c19 */ /* 0x000fe40008001205 */
[----:B-1----:R-:W-:-:S05]  /*6530*/  I2FP.F32.U32 R4, R13 ;  /* 0x0000000d00047245 */ /* 0x002fca0000201000 */
[----:B------:R-:W-:Y:S01]  /*6540*/  FMUL R22, R4, UR5 ;  /* 0x0000000504167c20 */ /* 0x000fe20008400000 */
[----:B------:R-:W-:Y:S01]  /*6550*/  SHF.R.U32.HI R4, RZ, UR4, R5 ;  /* 0x00000004ff047c19 */ /* 0x000fe20008011605 */
[----:B------:R-:W-:-:S03]  /*6560*/  ULDC UR4, c[0x0][0x658] ;  /* 0x0001960000047ab9 */ /* 0x000fc60000000800 */
[--C-:B------:R-:W-:Y:S01]  /*6570*/  SHF.R.U64 R21, R9, UR6, R4.reuse ;  /* 0x0000000609157c19 */ /* 0x100fe20008001204 */
[----:B------:R-:W1:Y:S01]  /*6580*/  F2I.U32.TRUNC.NTZ R22, R22 ;  /* 0x0000001600167305 */ /* 0x000e62000020f000 */
[----:B------:R-:W-:Y:S01]  /*6590*/  SHF.R.U32.HI R4, RZ, UR6, R4 ;  /* 0x00000006ff047c19 */ /* 0x000fe20008011604 */
[----:B---3--:R-:W-:-:S03]  /*65a0*/  IMAD.MOV R6, RZ, RZ, -R6 ;  /* 0x000000ffff067224 */ /* 0x008fc600078e0a06 */
[----:B------:R-:W-:Y:S01]  /*65b0*/  SHF.R.U64 R15, R21, UR4, R4 ;  /* 0x00000004150f7c19 */ /* 0x000fe20008001204 */
[----:B--2---:R-:W-:Y:S01]  /*65c0*/  IMAD R14, R25, R6, R14 ;  /* 0x00000006190e7224 */ /* 0x004fe200078e020e */
[----:B------:R-:W-:-:S03]  /*65d0*/  SHF.R.U32.HI R23, RZ, UR4, R4 ;  /* 0x00000004ff177c19 */ /* 0x000fc60008011604 */
[----:B------:R-:W-:Y:S02]  /*65e0*/  IMAD.MOV.U32 R4, RZ, RZ, R15 ;  /* 0x000000ffff047224 */ /* 0x000fe400078e000f */
[----:B------:R-:W-:Y:S01]  /*65f0*/  IMAD.MOV.U32 R5, RZ, RZ, R23 ;  /* 0x000000ffff057224 */ /* 0x000fe200078e0017 */
[----:B-1----:R-:W-:Y:S06]  /*6600*/  @!P1 BRA `(.L_x_142) ;  /* 0x0000000000289947 */ /* 0x002fec0003800000 */
[----:B------:R-:W-:Y:S02]  /*6610*/  ULDC UR4, c[0x0][0x64c] ;  /* 0x0001930000047ab9 */ /* 0x000fe40000000800 */
[----:B------:R-:W-:-:S05]  /*6620*/  IADD3 R5, P1, R15, UR4, RZ ;  /* 0x000000040f057c10 */ /* 0x000fca000ff3e0ff */
[----:B------:R-:W-:-:S04]  /*6630*/  IMAD.X R23, RZ, RZ, R23, P1 ;  /* 0x000000ffff177224 */ /* 0x000fc800008e0617 */
[----:B------:R-:W-:-:S04]  /*6640*/  IMAD.WIDE.U32 R6, R23, UR8, RZ ;  /* 0x0000000817067c25 */ /* 0x000fc8000f8e00ff */
[----:B------:R-:W-:-:S04]  /*6650*/  IMAD.WIDE.U32 R6, P1, R5, UR9, R6 ;  /* 0x0000000905067c25 */ /* 0x000fc8000f820006 */
[----:B------:R-:W-:-:S04]  /*6660*/  IMAD.WIDE.U32 R4, R5, UR8, RZ ;  /* 0x0000000805047c25 */ /* 0x000fc8000f8e00ff */
[----:B------:R-:W-:Y:S01]  /*6670*/  IMAD.MOV.U32 R4, RZ, RZ, R7 ;  /* 0x000000ffff047224 */ /* 0x000fe200078e0007 */
[----:B------:R-:W-:Y:S01]  /*6680*/  IADD3 RZ, P3, R5, R6, RZ ;  /* 0x0000000605ff7210 */ /* 0x000fe20007f7e0ff */
[----:B------:R-:W-:-:S04]  /*6690*/  IMAD.X R5, RZ, RZ, RZ, P1 ;  /* 0x000000ffff057224 */ /* 0x000fc800008e06ff */
[----:B------:R-:W-:-:S08]  /*66a0*/  IMAD.WIDE.U32.X R4, R23, UR9, R4, P3 ;  /* 0x0000000917047c25 */ /* 0x000fd000098e0404 */
.L_x_142:
[----:B------:R-:W-:Y:S01]  /*66b0*/  ISETP.NE.AND P1, PT, R2, 0x1, PT ;  /* 0x000000010200780c */ /* 0x000fe20003f25270 */
[----:B------:R-:W-:Y:S01]  /*66c0*/  ULDC UR4, c[0x0][0x648] ;  /* 0x0001920000047ab9 */ /* 0x000fe20000000800 */
[----:B------:R-:W-:Y:S01]  /*66d0*/  LOP3.LUT R21, R21, UR16, RZ, 0xc0, !PT ;  /* 0x0000001015157c12 */ /* 0x000fe2000f8ec0ff */
[----:B------:R-:W-:Y:S01]  /*66e0*/  IMAD.MOV R22, RZ, RZ, -R22 ;  /* 0x000000ffff167224 */ /* 0x000fe200078e0a16 */
[----:B------:R-:W-:Y:S01]  /*66f0*/  SHF.R.U64 R4, R4, UR4, R5 ;  /* 0x0000000404047c19 */ /* 0x000fe20008001205 */
[----:B------:R-:W-:Y:S01]  /*6700*/  ULDC UR4, c[0x0][0x638] ;  /* 0x00018e0000047ab9 */ /* 0x000fe20000000800 */
[----:B------:R-:W-:Y:S01]  /*6710*/  ULDC UR5, c[0x0][0x610] ;  /* 0x0001840000057ab9 */ /* 0x000fe20000000800 */
[----:B------:R-:W-:Y:S02]  /*6720*/  IMAD.MOV.U32 R5, RZ, RZ, 0x1 ;  /* 0x00000001ff057424 */ /* 0x000fe400078e00ff */
[----:B------:R-:W-:Y:S02]  /*6730*/  IMAD.MOV R6, RZ, RZ, -R4 ;  /* 0x000000ffff067224 */ /* 0x000fe400078e0a04 */
[----:B------:R-:W-:Y:S01]  /*6740*/  IMAD R21, R4, UR17, R21 ;  /* 0x0000001104157c24 */ /* 0x000fe2000f8e0215 */
[----:B------:R-:W-:Y:S01]  /*6750*/  LOP3.LUT R4, R9, UR15, RZ, 0xc0, !PT ;  /* 0x0000000f09047c12 */ /* 0x000fe2000f8ec0ff */
[----:B0-----:R-:W-:-:S02]  /*6760*/  @P1 IMAD R14, R20, R22, R13 ;  /* 0x00000016140e1224 */ /* 0x001fc400078e020d */
[----:B------:R-:W-:Y:S01]  /*6770*/  IMAD R15, R6, UR4, R15 ;  /* 0x00000004060f7c24 */ /* 0x000fe2000f8e020f */
[----:B------:R-:W-:Y:S01]  /*6780*/  ULDC UR4, c[0x0][0x600] ;  /* 0x0001800000047ab9 */ /* 0x000fe20000000800 */
[----:B------:R-:W-:Y:S02]  /*6790*/  IMAD R14, R21, UR5, R14 ;  /* 0x00000005150e7c24 */ /* 0x000fe4000f8e020e */
[--C-:B------:R-:W-:Y:S01]  /*67a0*/  IMAD R15, R15, UR4, R4.reuse ;  /* 0x000000040f0f7c24 */ /* 0x100fe2000f8e0204 */
[----:B------:R-:W-:-:S04]  /*67b0*/  PRMT R4, R5, 0x7610, R4 ;  /* 0x0000761005047816 */ /* 0x000fc80000000004 */
[----:B------:R-:W-:Y:S02]  /*67c0*/  SEL R13, R15, R14, !P1 ;  /* 0x0000000e0f0d7207 */ /* 0x000fe40004800000 */
[----:B------:R-:W-:-:S07]  /*67d0*/  SEL R9, R14, R15, !P1 ;  /* 0x0000000f0e097207 */ /* 0x000fce0004800000 */
.L_x_140:
[----:B------:R-:W-:Y:S05]  /*67e0*/  BSYNC B1 ;  /* 0x0000000000017941 */ /* 0x000fea0003800000 */
.L_x_139:
[----:B------:R-:W-:-:S13]  /*67f0*/  LOP3.LUT P1, RZ, R4, 0xff, RZ, 0xc0, !PT ;  /* 0x000000ff04ff7812 */ /* 0x000fda000782c0ff */
[----:B------:R-:W-:Y:S05]  /*6800*/  @P1 BRA `(.L_x_143) ;  /* 0xfffffff400441947 */ /* 0x000fea000383ffff */
[----:B------:R-:W-:Y:S05]  /*6810*/  BSYNC B0 ;  /* 0x0000000000007941 */ /* 0x000fea0003800000 */
.L_x_131:
[----:B------:R-:W-:-:S03]  /*6820*/  UMOV UR4, 0xffffffff ;  /* 0xffffffff00047882 */ /* 0x000fc60000000000 */
[----:B------:R-:W-:Y:S05]  /*6830*/  BRA.DIV UR4, `(.L_x_144) ;  /* 0x0000000a04c87947 */ /* 0x000fea000b800000 */
[----:B------:R-:W-:-:S13]  /*6840*/  ELECT P6, URZ, PT ;  /* 0x00000000003f782f */ /* 0x000fda00038c0000 */
.L_x_170:
[----:B------:R-:W-:Y:S04]  /*6850*/  BSSY B0, `(.L_x_145) ;  /* 0x0000097000007945 */ /* 0x000fe80003800000 */
[----:B------:R-:W-:Y:S05]  /*6860*/  @!P6 BRA `(.L_x_146) ;  /* 0x000000080054e947 */ /* 0x000fea0003800000 */
[----:B------:R-:W-:-:S04]  /*6870*/  LOP3.LUT R19, R19, 0x2, RZ, 0xfc, !PT ;  /* 0x0000000213137812 */ /* 0x000fc800078efcff */
[----:B------:R-:W-:-:S13]  /*6880*/  ISETP.NE.AND P0, PT, R19, 0x3, PT ;  /* 0x000000031300780c */ /* 0x000fda0003f05270 */
[----:B------:R-:W-:Y:S05]  /*6890*/  @!P0 BRA `(.L_x_147) ;  /* 0x0000000000048947 */ /* 0x000fea0003800000 */
[----:B------:R-:W-:Y:S01]  /*68a0*/  BPT.TRAP 0x1 ;  /* 0x000000040000795c */ /* 0x000fe20000300000 */
.L_x_147:
[----:B------:R-:W0:Y:S01]  /*68b0*/  S2R R5, SR_CgaCtaId ;  /* 0x0000000000057919 */ /* 0x000e220000008800 */
[----:B------:R-:W-:Y:S02]  /*68c0*/  MOV R2, 0x400 ;  /* 0x0000040000027802 */ /* 0x000fe40000000f00 */
[----:B------:R-:W-:Y:S02]  /*68d0*/  SHF.L.U32 R4, R0, 0x1f, RZ ;  /* 0x0000001f00047819 */ /* 0x000fe400000006ff */
[----:B0-----:R-:W-:-:S05]  /*68e0*/  LEA R2, R5, R2, 0x18 ;  /* 0x0000000205027211 */ /* 0x001fca00078ec0ff */
[----:B------:R-:W-:-:S04]  /*68f0*/  VIADD R2, R2, 0x80 ;  /* 0x0000008002027836 */ /* 0x000fc80000000000 */
[C---:B------:R-:W-:Y:S02]  /*6900*/  IMAD R7, R3.reuse, 0x8, R2 ;  /* 0x0000000803077824 */ /* 0x040fe400078e0202 */
[----:B------:R-:W-:Y:S02]  /*6910*/  VIADD R3, R3, 0x1 ;  /* 0x0000000103037836 */ /* 0x000fe40000000000 */
[----:B------:R-:W0:Y:S03]  /*6920*/  SYNCS.PHASECHK.TRANS64.TRYWAIT P0, [R7+URZ], R4 ;  /* 0x00000004070075a7 */ /* 0x000e26000800017f */
[----:B------:R-:W-:-:S04]  /*6930*/  ISETP.NE.AND P1, PT, R3, 0x10, PT ;  /* 0x000000100300780c */ /* 0x000fc80003f25270 */
[----:B------:R-:W-:Y:S02]  /*6940*/  SEL R5, RZ, 0x1, P1 ;  /* 0x00000001ff057807 */ /* 0x000fe40000800000 */
[----:B------:R-:W-:Y:S02]  /*6950*/  SEL R3, R3, RZ, P1 ;  /* 0x000000ff03037207 */ /* 0x000fe40000800000 */
[----:B------:R-:W-:-:S03]  /*6960*/  LOP3.LUT R6, R0, R5, RZ, 0x3c, !PT ;  /* 0x0000000500067212 */ /* 0x000fc600078e3cff */
[----:B------:R-:W-:Y:S01]  /*6970*/  IMAD R8, R3, 0x8, R2 ;  /* 0x0000000803087824 */ /* 0x000fe200078e0202 */
[----:B------:R-:W-:Y:S01]  /*6980*/  SHF.L.U32 R5, R6, 0x1f, RZ ;  /* 0x0000001f06057819 */ /* 0x000fe200000006ff */
[----:B0-----:R-:W-:Y:S06]  /*6990*/  @!P0 BRA `(.L_x_148) ;  /* 0x0000000800908947 */ /* 0x001fec0003800000 */
.L_x_171:
[----:B------:R-:W1:Y:S01]  /*69a0*/  SYNCS.PHASECHK.TRANS64.TRYWAIT P0, [R8+URZ], R5 ;  /* 0x00000005080075a7 */ /* 0x000e62000800017f */
[----:B------:R-:W-:-:S05]  /*69b0*/  VIADD R0, R3, 0x1 ;  /* 0x0000000103007836 */ /* 0x000fca0000000000 */
[----:B------:R-:W-:-:S04]  /*69c0*/  ISETP.NE.AND P1, PT, R0, 0x10, PT ;  /* 0x000000100000780c */ /* 0x000fc80003f25270 */
[----:B------:R-:W-:Y:S02]  /*69d0*/  SEL R3, RZ, 0x1, P1 ;  /* 0x00000001ff037807 */ /* 0x000fe40000800000 */
[----:B0-----:R-:W-:Y:S02]  /*69e0*/  SEL R7, R0, RZ, P1 ;  /* 0x000000ff00077207 */ /* 0x001fe40000800000 */
[----:B------:R-:W-:-:S03]  /*69f0*/  LOP3.LUT R6, R6, R3, RZ, 0x3c, !PT ;  /* 0x0000000306067212 */ /* 0x000fc600078e3cff */
[----:B------:R-:W-:Y:S01]  /*6a00*/  IMAD R9, R7, 0x8, R2 ;  /* 0x0000000807097824 */ /* 0x000fe200078e0202 */
[----:B------:R-:W-:Y:S01]  /*6a10*/  SHF.L.U32 R4, R6, 0x1f, RZ ;  /* 0x0000001f06047819 */ /* 0x000fe200000006ff */
[----:B-1----:R-:W-:Y:S06]  /*6a20*/  @!P0 BRA `(.L_x_149) ;  /* 0x0000000800808947 */ /* 0x002fec0003800000 */
.L_x_172:
[----:B------:R-:W1:Y:S01]  /*6a30*/  SYNCS.PHASECHK.TRANS64.TRYWAIT P0, [R9+URZ], R4 ;  /* 0x00000004090075a7 */ /* 0x000e62000800017f */
[----:B------:R-:W-:-:S05]  /*6a40*/  VIADD R0, R7, 0x1 ;  /* 0x0000000107007836 */ /* 0x000fca0000000000 */
[----:B------:R-:W-:-:S04]  /*6a50*/  ISETP.NE.AND P1, PT, R0, 0x10, PT ;  /* 0x000000100000780c */ /* 0x000fc80003f25270 */
[----:B------:R-:W-:Y:S02]  /*6a60*/  SEL R3, RZ, 0x1, P1 ;  /* 0x00000001ff037807 */ /* 0x000fe40000800000 */
[----:B------:R-:W-:Y:S02]  /*6a70*/  SEL R7, R0, RZ, P1 ;  /* 0x000000ff00077207 */ /* 0x000fe40000800000 */
[----:B------:R-:W-:-:S03]  /*6a80*/  LOP3.LUT R6, R6, R3, RZ, 0x3c, !PT ;  /* 0x0000000306067212 */ /* 0x000fc600078e3cff */
[----:B0-----:R-:W-:Y:S01]  /*6a90*/  IMAD R8, R7, 0x8, R2 ;  /* 0x0000000807087824 */ /* 0x001fe200078e0202 */
[----:B------:R-:W-:Y:S01]  /*6aa0*/  SHF.L.U32 R5, R6, 0x1f, RZ ;  /* 0x0000001f06057819 */ /* 0x000fe200000006ff */
[----:B-1----:R-:W-:Y:S06]  /*6ab0*/  @!P0 BRA `(.L_x_150) ;  /* 0x0000000800708947 */ /* 0x002fec0003800000 */
.L_x_173:
        /* <DEDUP_REMOVED lines=9> */
.L_x_174:
        /* <DEDUP_REMOVED lines=9> */
.L_x_175:
        /* <DEDUP_REMOVED lines=9> */
.L_x_176:
        /* <DEDUP_REMOVED lines=9> */
.L_x_177:
        /* <DEDUP_REMOVED lines=9> */
.L_x_178:
        /* <DEDUP_REMOVED lines=9> */
.L_x_179:
        /* <DEDUP_REMOVED lines=9> */
.L_x_180:
        /* <DEDUP_REMOVED lines=9> */
.L_x_181:
        /* <DEDUP_REMOVED lines=9> */
.L_x_182:
        /* <DEDUP_REMOVED lines=9> */
.L_x_183:
[----:B------:R-:W1:Y:S01]  /*7060*/  SYNCS.PHASECHK.TRANS64.TRYWAIT P0, [R8+URZ], R5 ;  /* 0x00000005080075a7 */ /* 0x000e62000800017f */
[----:B------:R-:W-:-:S05]  /*7070*/  VIADD R0, R7, 0x1 ;  /* 0x0000000107007836 */ /* 0x000fca0000000000 */
[----:B------:R-:W-:-:S04]  /*7080*/  ISETP.NE.AND P1, PT, R0, 0x10, PT ;  /* 0x000000100000780c */ /* 0x000fc80003f25270 */
[----:B------:R-:W-:Y:S02]  /*7090*/  SEL R3, RZ, 0x1, P1 ;  /* 0x00000001ff037807 */ /* 0x000fe40000800000 */
[----:B------:R-:W-:Y:S02]  /*70a0*/  SEL R7, R0, RZ, P1 ;  /* 0x000000ff00077207 */ /* 0x000fe40000800000 */
[----:B0-----:R-:W-:-:S03]  /*70b0*/  LOP3.LUT R9, R6, R3, RZ, 0x3c, !PT ;  /* 0x0000000306097212 */ /* 0x001fc600078e3cff */
[----:B------:R-:W-:Y:S01]  /*70c0*/  IMAD R11, R7, 0x8, R2 ;  /* 0x00000008070b7824 */ /* 0x000fe200078e0202 */
[----:B------:R-:W-:Y:S01]  /*70d0*/  SHF.L.U32 R6, R9, 0x1f, RZ ;  /* 0x0000001f09067819 */ /* 0x000fe200000006ff */
[----:B-1----:R-:W-:Y:S06]  /*70e0*/  @!P0 BRA `(.L_x_161) ;  /* 0x0000000400c08947 */ /* 0x002fec0003800000 */
.L_x_184:
[----:B------:R-:W1:Y:S01]  /*70f0*/  SYNCS.PHASECHK.TRANS64.TRYWAIT P0, [R11+URZ], R6 ;  /* 0x000000060b0075a7 */ /* 0x000e62000800017f */
[----:B------:R-:W-:-:S05]  /*7100*/  VIADD R0, R7, 0x1 ;  /* 0x0000000107007836 */ /* 0x000fca0000000000 */
[----:B------:R-:W-:-:S04]  /*7110*/  ISETP.NE.AND P1, PT, R0, 0x10, PT ;  /* 0x000000100000780c */ /* 0x000fc80003f25270 */
[----:B------:R-:W-:Y:S02]  /*7120*/  SEL R4, RZ, 0x1, P1 ;  /* 0x00000001ff047807 */ /* 0x000fe40000800000 */
[----:B------:R-:W-:Y:S02]  /*7130*/  SEL R3, R0, RZ, P1 ;  /* 0x000000ff00037207 */ /* 0x000fe40000800000 */
[----:B------:R-:W-:Y:S01]  /*7140*/  LOP3.LUT R0, R9, R4, RZ, 0x3c, !PT ;  /* 0x0000000409007212 */ /* 0x000fe200078e3cff */
[----:B-1----:R-:W-:Y:S06]  /*7150*/  @!P0 BRA `(.L_x_162) ;  /* 0x0000000400b88947 */ /* 0x002fec0003800000 */
.L_x_185:
[----:B------:R-:W-:Y:S01]  /*7160*/  IMAD R3, R3, 0x8, R2 ;  /* 0x0000000803037824 */ /* 0x000fe200078e0202 */
[----:B------:R-:W-:-:S07]  /*7170*/  SHF.L.U32 R0, R0, 0x1f, RZ ;  /* 0x0000001f00007819 */ /* 0x000fce00000006ff */
.L_x_163:
[----:B--2---:R2:W3:Y:S02]  /*7180*/  SYNCS.PHASECHK.TRANS64.TRYWAIT P0, [R3+URZ], R0 ;  /* 0x00000000030075a7 */ /* 0x0044e4000800017f */
[----:B---3--:R-:W-:Y:S05]  /*7190*/  @!P0 NANOSLEEP.SYNCS 0x989680 ;  /* 0x009896800000895d */ /* 0x008fea0003900000 */
[----:B------:R-:W3:Y:S02]  /*71a0*/  @!P0 SYNCS.PHASECHK.TRANS64 P0, [R3+URZ], R0 ;  /* 0x00000000030085a7 */ /* 0x000ee4000800007f */
[----:B---3--:R-:W-:Y:S05]  /*71b0*/  @!P0 BRA `(.L_x_163) ;  /* 0xfffffffc00f08947 */ /* 0x008fea000383ffff */
.L_x_146:
[----:B------:R-:W-:Y:S05]  /*71c0*/  BSYNC B0 ;  /* 0x0000000000007941 */ /* 0x000fea0003800000 */
.L_x_145:
[----:B------:R-:W-:Y:S05]  /*71d0*/  EXIT ;  /* 0x000000000000794d */ /* 0x000fea0003800000 */
.L_x_18:
[----:B---3--:R3:W4:Y:S02]  /*71e0*/  SYNCS.PHASECHK.TRANS64.TRYWAIT P1, [R3+URZ], R0 ;  /* 0x00000000030075a7 */ /* 0x008724000802017f */
[----:B----4-:R-:W-:Y:S05]  /*71f0*/  @!P1 NANOSLEEP.SYNCS 0x989680 ;  /* 0x009896800000995d */ /* 0x010fea0003900000 */
[----:B------:R-:W4:Y:S02]  /*7200*/  @!P1 SYNCS.PHASECHK.TRANS64 P1, [R3+URZ], R0 ;  /* 0x00000000030095a7 */ /* 0x000f24000802007f */
[----:B----4-:R-:W-:Y:S05]  /*7210*/  @!P1 BRA `(.L_x_18) ;  /* 0xfffffffc00f09947 */ /* 0x010fea000383ffff */
[----:B------:R-:W-:Y:S05]  /*7220*/  BRA `(.L_x_17) ;  /* 0xffffffa000d47947 */ /* 0x000fea000383ffff */
.L_x_23:
[----:B---3--:R-:W-:-:S04]  /*7230*/  IMAD.U32 R4, RZ, RZ, UR4 ;  /* 0x00000004ff047e24 */ /* 0x008fc8000f8e00ff */
[----:B------:R3:W4:Y:S03]  /*7240*/  SYNCS.PHASECHK.TRANS64.TRYWAIT P1, [R4+URZ], R3 ;  /* 0x00000003040075a7 */ /* 0x000726000802017f */
[----:B----4-:R-:W-:Y:S05]  /*7250*/  @!P1 NANOSLEEP.SYNCS 0x989680 ;  /* 0x009896800000995d */ /* 0x010fea0003900000 */
[----:B------:R-:W4:Y:S02]  /*7260*/  @!P1 SYNCS.PHASECHK.TRANS64 P1, [R4+URZ], R3 ;  /* 0x00000003040095a7 */ /* 0x000f24000802007f */
[----:B----4-:R-:W-:Y:S05]  /*7270*/  @!P1 BRA `(.L_x_23) ;  /* 0xfffffffc00ec9947 */ /* 0x010fea000383ffff */
[----:B------:R-:W-:Y:S05]  /*7280*/  BRA `(.L_x_22) ;  /* 0xffffffa400607947 */ /* 0x000fea000383ffff */
.L_x_132:
[----:B------:R-:W-:Y:S01]  /*7290*/  BSSY B1, `(.L_x_164) ;  /* 0x0000006000017945 */ /* 0x000fe20003800000 */
[----:B------:R-:W-:-:S07]  /*72a0*/  IMAD.MOV.U32 R15, RZ, RZ, -0x1 ;  /* 0xffffffffff0f7424 */ /* 0x000fce00078e00ff */
[----:B------:R-:W-:Y:S05]  /*72b0*/  WARPSYNC.COLLECTIVE R15, `(.L_x_165) ;  /* 0x000000000f0c7348 */ /* 0x000fea0003c00000 */
[----:B------:R-:W-:Y:S02]  /*72c0*/  ELECT P6, UR62, PT ;  /* 0x00000000003e782f */ /* 0x000fe400038c0000 */
[----:B------:R-:W-:Y:S01]  /*72d0*/  MOV R14, UR62 ;  /* 0x0000003e000e7c02 */ /* 0x000fe20008000f00 */
[----:B------:R-:W-:Y:S10]  /*72e0*/  ENDCOLLECTIVE ;  /* 0x000000000000791b */ /* 0x000ff40003800000 */
.L_x_165:
[----:B------:R-:W-:Y:S05]  /*72f0*/  BSYNC B1 ;  /* 0x0000000000017941 */ /* 0x000fea0003800000 */
.L_x_164:
[----:B------:R-:W-:Y:S05]  /*7300*/  BRA `(.L_x_166) ;  /* 0xffffffe800907947 */ /* 0x000fea000383ffff */
.L_x_135:
[----:B0-----:R0:W1:Y:S02]  /*7310*/  SYNCS.PHASECHK.TRANS64.TRYWAIT P1, [R14+URZ+0x80], R7 ;  /* 0x000080070e0075a7 */ /* 0x001064000802017f */
[----:B-1----:R-:W-:Y:S05]  /*7320*/  @!P1 NANOSLEEP.SYNCS 0x989680 ;  /* 0x009896800000995d */ /* 0x002fea0003900000 */
[----:B------:R-:W1:Y:S02]  /*7330*/  @!P1 SYNCS.PHASECHK.TRANS64 P1, [R14+URZ+0x80], R7 ;  /* 0x000080070e0095a7 */ /* 0x000e64000802007f */
[----:B-1----:R-:W-:Y:S05]  /*7340*/  @!P1 BRA `(.L_x_135) ;  /* 0xfffffffc00f09947 */ /* 0x002fea000383ffff */
[----:B------:R-:W-:Y:S05]  /*7350*/  BRA `(.L_x_167) ;  /* 0xffffffe800c47947 */ /* 0x000fea000383ffff */
.L_x_144:
[----:B------:R-:W-:Y:S01]  /*7360*/  BSSY B0, `(.L_x_168) ;  /* 0x0000006000007945 */ /* 0x000fe20003800000 */
[----:B------:R-:W-:-:S07]  /*7370*/  IMAD.MOV.U32 R15, RZ, RZ, -0x1 ;  /* 0xffffffffff0f7424 */ /* 0x000fce00078e00ff */
[----:B------:R-:W-:Y:S05]  /*7380*/  WARPSYNC.COLLECTIVE R15, `(.L_x_169) ;  /* 0x000000000f0c7348 */ /* 0x000fea0003c00000 */
[----:B------:R-:W-:Y:S02]  /*7390*/  ELECT P6, UR62, PT ;  /* 0x00000000003e782f */ /* 0x000fe400038c0000 */
[----:B------:R-:W-:Y:S01]  /*73a0*/  MOV R14, UR62 ;  /* 0x0000003e000e7c02 */ /* 0x000fe20008000f00 */
[----:B------:R-:W-:Y:S10]  /*73b0*/  ENDCOLLECTIVE ;  /* 0x000000000000791b */ /* 0x000ff40003800000 */
.L_x_169:
[----:B------:R-:W-:Y:S05]  /*73c0*/  BSYNC B0 ;  /* 0x0000000000007941 */ /* 0x000fea0003800000 */
.L_x_168:
[----:B------:R-:W-:Y:S05]  /*73d0*/  BRA `(.L_x_170) ;  /* 0xfffffff4001c7947 */ /* 0x000fea000383ffff */
.L_x_148:
[----:B0-----:R0:W1:Y:S02]  /*73e0*/  SYNCS.PHASECHK.TRANS64.TRYWAIT P0, [R7+URZ], R4 ;  /* 0x00000004070075a7 */ /* 0x001064000800017f */
[----:B-1----:R-:W-:Y:S05]  /*73f0*/  @!P0 NANOSLEEP.SYNCS 0x989680 ;  /* 0x009896800000895d */ /* 0x002fea0003900000 */
[----:B------:R-:W1:Y:S02]  /*7400*/  @!P0 SYNCS.PHASECHK.TRANS64 P0, [R7+URZ], R4 ;  /* 0x00000004070085a7 */ /* 0x000e64000800007f */
[----:B-1----:R-:W-:Y:S05]  /*7410*/  @!P0 BRA `(.L_x_148) ;  /* 0xfffffffc00f08947 */ /* 0x002fea000383ffff */
[----:B------:R-:W-:Y:S05]  /*7420*/  BRA `(.L_x_171) ;  /* 0xfffffff4005c7947 */ /* 0x000fea000383ffff */
.L_x_149:
[----:B0-----:R0:W1:Y:S02]  /*7430*/  SYNCS.PHASECHK.TRANS64.TRYWAIT P0, [R8+URZ], R5 ;  /* 0x00000005080075a7 */ /* 0x001064000800017f */
[----:B-1----:R-:W-:Y:S05]  /*7440*/  @!P0 NANOSLEEP.SYNCS 0x989680 ;  /* 0x009896800000895d */ /* 0x002fea0003900000 */
[----:B------:R-:W1:Y:S02]  /*7450*/  @!P0 SYNCS.PHASECHK.TRANS64 P0, [R8+URZ], R5 ;  /* 0x00000005080085a7 */ /* 0x000e64000800007f */
[----:B-1----:R-:W-:Y:S05]  /*7460*/  @!P0 BRA `(.L_x_149) ;  /* 0xfffffffc00f08947 */ /* 0x002fea000383ffff */
[----:B------:R-:W-:Y:S05]  /*7470*/  BRA `(.L_x_172) ;  /* 0xfffffff4006c7947 */ /* 0x000fea000383ffff */
.L_x_150:
[----:B0-----:R0:W1:Y:S02]  /*7480*/  SYNCS.PHASECHK.TRANS64.TRYWAIT P0, [R9+URZ], R4 ;  /* 0x00000004090075a7 */ /* 0x001064000800017f */
[----:B-1----:R-:W-:Y:S05]  /*7490*/  @!P0 NANOSLEEP.SYNCS 0x989680 ;  /* 0x009896800000895d */ /* 0x002fea0003900000 */
[----:B------:R-:W1:Y:S02]  /*74a0*/  @!P0 SYNCS.PHASECHK.TRANS64 P0, [R9+URZ], R4 ;  /* 0x00000004090085a7 */ /* 0x000e64000800007f */
[----:B-1----:R-:W-:Y:S05]  /*74b0*/  @!P0 BRA `(.L_x_150) ;  /* 0xfffffffc00f08947 */ /* 0x002fea000383ffff */
[----:B------:R-:W-:Y:S05]  /*74c0*/  BRA `(.L_x_173) ;  /* 0xfffffff4007c7947 */ /* 0x000fea000383ffff */
.L_x_151:
[----:B0-----:R0:W1:Y:S02]  /*74d0*/  SYNCS.PHASECHK.TRANS64.TRYWAIT P0, [R8+URZ], R5 ;  /* 0x00000005080075a7 */ /* 0x001064000800017f */
[----:B-1----:R-:W-:Y:S05]  /*74e0*/  @!P0 NANOSLEEP.SYNCS 0x989680 ;  /* 0x009896800000895d */ /* 0x002fea0003900000 */
[----:B------:R-:W1:Y:S02]  /*74f0*/  @!P0 SYNCS.PHASECHK.TRANS64 P0, [R8+URZ], R5 ;  /* 0x00000005080085a7 */ /* 0x000e64000800007f */
[----:B-1----:R-:W-:Y:S05]  /*7500*/  @!P0 BRA `(.L_x_151) ;  /* 0xfffffffc00f08947 */ /* 0x002fea000383ffff */
[----:B------:R-:W-:Y:S05]  /*7510*/  BRA `(.L_x_174) ;  /* 0xfffffff4008c7947 */ /* 0x000fea000383ffff */
.L_x_152:
[----:B0-----:R0:W1:Y:S02]  /*7520*/  SYNCS.PHASECHK.TRANS64.TRYWAIT P0, [R9+URZ], R4 ;  /* 0x00000004090075a7 */ /* 0x001064000800017f */
[----:B-1----:R-:W-:Y:S05]  /*7530*/  @!P0 NANOSLEEP.SYNCS 0x989680 ;  /* 0x009896800000895d */ /* 0x002fea0003900000 */
[----:B------:R-:W1:Y:S02]  /*7540*/  @!P0 SYNCS.PHASECHK.TRANS64 P0, [R9+URZ], R4 ;  /* 0x00000004090085a7 */ /* 0x000e64000800007f */
[----:B-1----:R-:W-:Y:S05]  /*7550*/  @!P0 BRA `(.L_x_152) ;  /* 0xfffffffc00f08947 */ /* 0x002fea000383ffff */
[----:B------:R-:W-:Y:S05]  /*7560*/  BRA `(.L_x_175) ;  /* 0xfffffff4009c7947 */ /* 0x000fea000383ffff */
.L_x_153:
[----:B0-----:R0:W1:Y:S02]  /*7570*/  SYNCS.PHASECHK.TRANS64.TRYWAIT P0, [R8+URZ], R5 ;  /* 0x00000005080075a7 */ /* 0x001064000800017f */
[----:B-1----:R-:W-:Y:S05]  /*7580*/  @!P0 NANOSLEEP.SYNCS 0x989680 ;  /* 0x009896800000895d */ /* 0x002fea0003900000 */
[----:B------:R-:W1:Y:S02]  /*7590*/  @!P0 SYNCS.PHASECHK.TRANS64 P0, [R8+URZ], R5 ;  /* 0x00000005080085a7 */ /* 0x000e64000800007f */
[----:B-1----:R-:W-:Y:S05]  /*75a0*/  @!P0 BRA `(.L_x_153) ;  /* 0xfffffffc00f08947 */ /* 0x002fea000383ffff */
[----:B------:R-:W-:Y:S05]  /*75b0*/  BRA `(.L_x_176) ;  /* 0xfffffff400ac7947 */ /* 0x000fea000383ffff */
.L_x_154:
[----:B0-----:R0:W1:Y:S02]  /*75c0*/  SYNCS.PHASECHK.TRANS64.TRYWAIT P0, [R9+URZ], R4 ;  /* 0x00000004090075a7 */ /* 0x001064000800017f */
[----:B-1----:R-:W-:Y:S05]  /*75d0*/  @!P0 NANOSLEEP.SYNCS 0x989680 ;  /* 0x009896800000895d */ /* 0x002fea0003900000 */
[----:B------:R-:W1:Y:S02]  /*75e0*/  @!P0 SYNCS.PHASECHK.TRANS64 P0, [R9+URZ], R4 ;  /* 0x00000004090085a7 */ /* 0x000e64000800007f */
[----:B-1----:R-:W-:Y:S05]  /*75f0*/  @!P0 BRA `(.L_x_154) ;  /* 0xfffffffc00f08947 */ /* 0x002fea000383ffff */
[----:B------:R-:W-:Y:S05]  /*7600*/  BRA `(.L_x_177) ;  /* 0xfffffff400bc7947 */ /* 0x000fea000383ffff */
.L_x_155:
[----:B0-----:R0:W1:Y:S02]  /*7610*/  SYNCS.PHASECHK.TRANS64.TRYWAIT P0, [R8+URZ], R5 ;  /* 0x00000005080075a7 */ /* 0x001064000800017f */
[----:B-1----:R-:W-:Y:S05]  /*7620*/  @!P0 NANOSLEEP.SYNCS 0x989680 ;  /* 0x009896800000895d */ /* 0x002fea0003900000 */
[----:B------:R-:W1:Y:S02]  /*7630*/  @!P0 SYNCS.PHASECHK.TRANS64 P0, [R8+URZ], R5 ;  /* 0x00000005080085a7 */ /* 0x000e64000800007f */
[----:B-1----:R-:W-:Y:S05]  /*7640*/  @!P0 BRA `(.L_x_155) ;  /* 0xfffffffc00f08947 */ /* 0x002fea000383ffff */
[----:B------:R-:W-:Y:S05]  /*7650*/  BRA `(.L_x_178) ;  /* 0xfffffff400cc7947 */ /* 0x000fea000383ffff */
.L_x_156:
[----:B0-----:R0:W1:Y:S02]  /*7660*/  SYNCS.PHASECHK.TRANS64.TRYWAIT P0, [R9+URZ], R4 ;  /* 0x00000004090075a7 */ /* 0x001064000800017f */
[----:B-1----:R-:W-:Y:S05]  /*7670*/  @!P0 NANOSLEEP.SYNCS 0x989680 ;  /* 0x009896800000895d */ /* 0x002fea0003900000 */
[----:B------:R-:W1:Y:S02]  /*7680*/  @!P0 SYNCS.PHASECHK.TRANS64 P0, [R9+URZ], R4 ;  /* 0x00000004090085a7 */ /* 0x000e64000800007f */
[----:B-1----:R-:W-:Y:S05]  /*7690*/  @!P0 BRA `(.L_x_156) ;  /* 0xfffffffc00f08947 */ /* 0x002fea000383ffff */
[----:B------:R-:W-:Y:S05]  /*76a0*/  BRA `(.L_x_179) ;  /* 0xfffffff400dc7947 */ /* 0x000fea000383ffff */
.L_x_157:
[----:B0-----:R0:W1:Y:S02]  /*76b0*/  SYNCS.PHASECHK.TRANS64.TRYWAIT P0, [R8+URZ], R5 ;  /* 0x00000005080075a7 */ /* 0x001064000800017f */
[----:B-1----:R-:W-:Y:S05]  /*76c0*/  @!P0 NANOSLEEP.SYNCS 0x989680 ;  /* 0x009896800000895d */ /* 0x002fea0003900000 */
[----:B------:R-:W1:Y:S02]  /*76d0*/  @!P0 SYNCS.PHASECHK.TRANS64 P0, [R8+URZ], R5 ;  /* 0x00000005080085a7 */ /* 0x000e64000800007f */
[----:B-1----:R-:W-:Y:S05]  /*76e0*/  @!P0 BRA `(.L_x_157) ;  /* 0xfffffffc00f08947 */ /* 0x002fea000383ffff */
[----:B------:R-:W-:Y:S05]  /*76f0*/  BRA `(.L_x_180) ;  /* 0xfffffff400ec7947 */ /* 0x000fea000383ffff */
.L_x_158:
[----:B0-----:R0:W1:Y:S02]  /*7700*/  SYNCS.PHASECHK.TRANS64.TRYWAIT P0, [R9+URZ], R4 ;  /* 0x00000004090075a7 */ /* 0x001064000800017f */
[----:B-1----:R-:W-:Y:S05]  /*7710*/  @!P0 NANOSLEEP.SYNCS 0x989680 ;  /* 0x009896800000895d */ /* 0x002fea0003900000 */
[----:B------:R-:W1:Y:S02]  /*7720*/  @!P0 SYNCS.PHASECHK.TRANS64 P0, [R9+URZ], R4 ;  /* 0x00000004090085a7 */ /* 0x000e64000800007f */
[----:B-1----:R-:W-:Y:S05]  /*7730*/  @!P0 BRA `(.L_x_158) ;  /* 0xfffffffc00f08947 */ /* 0x002fea000383ffff */
[----:B------:R-:W-:Y:S05]  /*7740*/  BRA `(.L_x_181) ;  /* 0xfffffff400fc7947 */ /* 0x000fea000383ffff */
.L_x_159:
[----:B0-----:R0:W1:Y:S02]  /*7750*/  SYNCS.PHASECHK.TRANS64.TRYWAIT P0, [R8+URZ], R5 ;  /* 0x00000005080075a7 */ /* 0x001064000800017f */
[----:B-1----:R-:W-:Y:S05]  /*7760*/  @!P0 NANOSLEEP.SYNCS 0x989680 ;  /* 0x009896800000895d */ /* 0x002fea0003900000 */
[----:B------:R-:W1:Y:S02]  /*7770*/  @!P0 SYNCS.PHASECHK.TRANS64 P0, [R8+URZ], R5 ;  /* 0x00000005080085a7 */ /* 0x000e64000800007f */
[----:B-1----:R-:W-:Y:S05]  /*7780*/  @!P0 BRA `(.L_x_159) ;  /* 0xfffffffc00f08947 */ /* 0x002fea000383ffff */
[----:B------:R-:W-:Y:S05]  /*7790*/  BRA `(.L_x_182) ;  /* 0xfffffff8000c7947 */ /* 0x000fea000383ffff */
.L_x_160:
[----:B0-----:R0:W1:Y:S02]  /*77a0*/  SYNCS.PHASECHK.TRANS64.TRYWAIT P0, [R9+URZ], R4 ;  /* 0x00000004090075a7 */ /* 0x001064000800017f */
[----:B-1----:R-:W-:Y:S05]  /*77b0*/  @!P0 NANOSLEEP.SYNCS 0x989680 ;  /* 0x009896800000895d */ /* 0x002fea0003900000 */
[----:B------:R-:W1:Y:S02]  /*77c0*/  @!P0 SYNCS.PHASECHK.TRANS64 P0, [R9+URZ], R4 ;  /* 0x00000004090085a7 */ /* 0x000e64000800007f */
[----:B-1----:R-:W-:Y:S05]  /*77d0*/  @!P0 BRA `(.L_x_160) ;  /* 0xfffffffc00f08947 */ /* 0x002fea000383ffff */
[----:B------:R-:W-:Y:S05]  /*77e0*/  BRA `(.L_x_183) ;  /* 0xfffffff8001c7947 */ /* 0x000fea000383ffff */
.L_x_161:
[----:B0-----:R0:W1:Y:S02]  /*77f0*/  SYNCS.PHASECHK.TRANS64.TRYWAIT P0, [R8+URZ], R5 ;  /* 0x00000005080075a7 */ /* 0x001064000800017f */
[----:B-1----:R-:W-:Y:S05]  /*7800*/  @!P0 NANOSLEEP.SYNCS 0x989680 ;  /* 0x009896800000895d */ /* 0x002fea0003900000 */
[----:B------:R-:W1:Y:S02]  /*7810*/  @!P0 SYNCS.PHASECHK.TRANS64 P0, [R8+URZ], R5 ;  /* 0x00000005080085a7 */ /* 0x000e64000800007f */
[----:B-1----:R-:W-:Y:S05]  /*7820*/  @!P0 BRA `(.L_x_161) ;  /* 0xfffffffc00f08947 */ /* 0x002fea000383ffff */
[----:B------:R-:W-:Y:S05]  /*7830*/  BRA `(.L_x_184) ;  /* 0xfffffff8002c7947 */ /* 0x000fea000383ffff */
.L_x_162:
[----:B-1----:R1:W2:Y:S02]  /*7840*/  SYNCS.PHASECHK.TRANS64.TRYWAIT P0, [R11+URZ], R6 ;  /* 0x000000060b0075a7 */ /* 0x0022a4000800017f */
[----:B--2---:R-:W-:Y:S05]  /*7850*/  @!P0 NANOSLEEP.SYNCS 0x989680 ;  /* 0x009896800000895d */ /* 0x004fea0003900000 */
[----:B------:R-:W2:Y:S02]  /*7860*/  @!P0 SYNCS.PHASECHK.TRANS64 P0, [R11+URZ], R6 ;  /* 0x000000060b0085a7 */ /* 0x000ea4000800007f */
[----:B--2---:R-:W-:Y:S05]  /*7870*/  @!P0 BRA `(.L_x_162) ;  /* 0xfffffffc00f08947 */ /* 0x004fea000383ffff */
[----:B------:R-:W-:Y:S05]  /*7880*/  BRA `(.L_x_185) ;  /* 0xfffffff800347947 */ /* 0x000fea000383ffff */
.L_x_186:
[----:B------:R-:W-:-:S00]  /*7890*/  BRA `(.L_x_186) ;  /* 0xfffffffc00fc7947 */ /* 0x000fc0000383ffff */
[----:B------:R-:W-:-:S00]  /*78a0*/  NOP ;  /* 0x0000000000007918 */ /* 0x000fc00000000000 */
        /* <DEDUP_REMOVED lines=13> */
.L_x_187:


//--------------------- .nv.global.init           --------------------------
	.section	.nv.global.init,"aw",@progbits
.nv.global.init:
	.type		$str$22,@object
	.size		$str$22,($str$23 - $str$22)
$str$22:
        /*0000*/ 	.byte	0x6b, 0x5f, 0x74, 0x69, 0x6c, 0x65, 0x5f, 0x63, 0x6f, 0x75, 0x6e, 0x74, 0x20, 0x3e, 0x3d, 0x20
        /*0010*/ 	.byte	0x31, 0x00
	.type		$str$23,@object
	.size		$str$23,(__unnamed_1 - $str$23)
$str$23:
        /*0012*/ 	.byte	0x2f, 0x74, 0x6d, 0x70, 0x2f, 0x63, 0x75, 0x74, 0x6c, 0x61, 0x73, 0x73, 0x5f, 0x73, 0x77, 0x65
        /*0022*/ 	.byte	0x65, 0x70, 0x5f, 0x73, 0x72, 0x63, 0x2f, 0x69, 0x6e, 0x63, 0x6c, 0x75, 0x64, 0x65, 0x2f, 0x63
        /*0032*/ 	.byte	0x75, 0x74, 0x6c, 0x61, 0x73, 0x73, 0x2f, 0x67, 0x65, 0x6d, 0x6d, 0x2f, 0x63, 0x6f, 0x6c, 0x6c
        /*0042*/ 	.byte	0x65, 0x63, 0x74, 0x69, 0x76, 0x65, 0x2f, 0x73, 0x6d, 0x39, 0x30, 0x5f, 0x6d, 0x6d, 0x61, 0x5f
        /*0052*/ 	.byte	0x74, 0x6d, 0x61, 0x5f, 0x67, 0x6d, 0x6d, 0x61, 0x5f, 0x73, 0x73, 0x5f, 0x77, 0x61, 0x72, 0x70
        /*0062*/ 	.byte	0x73, 0x70, 0x65, 0x63, 0x69, 0x61, 0x6c, 0x69, 0x7a, 0x65, 0x64, 0x2e, 0x68, 0x70, 0x70, 0x00
	.type		__unnamed_1,@object
	.size		__unnamed_1,(.L_0 - __unnamed_1)
__unnamed_1:
        /*0072*/ 	.byte	0x76, 0x6f, 0x69, 0x64, 0x20, 0x63, 0x75, 0x74, 0x6c, 0x61, 0x73, 0x73, 0x3a, 0x3a, 0x67, 0x65
        /* <DEDUP_REMOVED lines=179> */
        /*0bb2*/ 	.byte	0x69, 0x64, 0x65, 0x6e, 0x74, 0x69, 0x74, 0x79, 0x5d, 0x00
.L_0:


//--------------------- .nv.shared._ZN7cutlass13device_kernelINS_4gemm6kernel13GemmUniversalIN4cute5tupleIJiiiiEEENS1_10collective13CollectiveMmaINS1_34MainloopSm90TmaGmmaWarpSpecializedILi16ENS5_IJNS4_1CILi1EEESB_SB_EEENS1_35KernelTmaWarpSpecializedCooperativeEEENS5_IJNSA_ILi128EEENSA_ILi96EEENSA_ILi32EEEEEENS_6half_tENS5_IJlSB_lEEESJ_SK_NS4_8TiledMMAINS4_8MMA_AtomIJNS4_4SM904GMMA25MMA_64x96x16_F32F16F16_SSILNSO_5MajorE0ELSQ_0ELNSO_7ScaleInE1ELSR_1EEEEEENS4_6LayoutINS5_IJNSA_ILi2EEESB_SB_EEENS5_IJSB_NSA_ILi0EEESX_EEEEENS5_IJNS4_10UnderscoreES10_S10_EEEEENS4_13SM90_TMA_LOADENS4_14ComposedLayoutINS4_7SwizzleILi2ELi4ELi3EEENS4_18smem_ptr_flag_bitsILi16EEENSU_INS5_IJNSA_ILi8EEESH_EEENS5_IJSH_SB_EEEEEEEvNS4_8identityES13_S1D_vS1E_EENS_8epilogue10collective6detail29Sm90TmaWarpSpecializedAdapterINS1H_15DefaultEpilogueISJ_SK_SK_NS1G_6thread17LinearCombinationISJ_Li1EffLNS1L_9ScaleType4KindE0ELNS_15FloatRoundStyleE2ESJ_EENS1_15EpilogueDefaultEEEEEvvEEEEvNT_6ParamsE --------------------------
	.section	.nv.shared._ZN7cutlass13device_kernelINS_4gemm6kernel13GemmUniversalIN4cute5tupleIJiiiiEEENS1_10collective13CollectiveMmaINS1_34MainloopSm90TmaGmmaWarpSpecializedILi16ENS5_IJNS4_1CILi1EEESB_SB_EEENS1_35KernelTmaWarpSpecializedCooperativeEEENS5_IJNSA_ILi128EEENSA_ILi96EEENSA_ILi32EEEEEENS_6half_tENS5_IJlSB_lEEESJ_SK_NS4_8TiledMMAINS4_8MMA_AtomIJNS4_4SM904GMMA25MMA_64x96x16_F32F16F16_SSILNSO_5MajorE0ELSQ_0ELNSO_7ScaleInE1ELSR_1EEEEEENS4_6LayoutINS5_IJNSA_ILi2EEESB_SB_EEENS5_IJSB_NSA_ILi0EEESX_EEEEENS5_IJNS4_10UnderscoreES10_S10_EEEEENS4_13SM90_TMA_LOADENS4_14ComposedLayoutINS4_7SwizzleILi2ELi4ELi3EEENS4_18smem_ptr_flag_bitsILi16EEENSU_INS5_IJNSA_ILi8EEESH_EEENS5_IJSH_SB_EEEEEEEvNS4_8identityES13_S1D_vS1E_EENS_8epilogue10collective6detail29Sm90TmaWarpSpecializedAdapterINS1H_15DefaultEpilogueISJ_SK_SK_NS1G_6thread17LinearCombinationISJ_Li1EffLNS1L_9ScaleType4KindE0ELNS_15FloatRoundStyleE2ESJ_EENS1_15EpilogueDefaultEEEEEvvEEEEvNT_6ParamsE,"aw",@nobits
	.sectionflags	@""
	.align	16
	.zero		1024


//--------------------- .nv.shared.reserved.0     --------------------------
	.section	.nv.shared.reserved.0,"aw",@nobits
	.weak		__nv_reservedSMEM_offset_0_alias
	.size		__nv_reservedSMEM_offset_0_alias, 0, 0
	.other		__nv_reservedSMEM_offset_0_alias,@"STO_CUDA_RESERVED_SHARED STV_DEFAULT"
__nv_reservedSMEM_offset_0_alias:
	.zero		0


//--------------------- .nv.global                --------------------------
	.section	.nv.global,"aw",@nobits
.nv.global:
	.type		_ZN40_INTERNAL_5b6abb72_4_k_cu_8ef78b9b_117894cute1_E,@object
	.size		_ZN40_INTERNAL_5b6abb72_4_k_cu_8ef78b9b_117894cute1_E,(_ZN40_INTERNAL_5b6abb72_4_k_cu_8ef78b9b_117894cuda3std3__45__cpo6cbeginE - _ZN40_INTERNAL_5b6abb72_4_k_cu_8ef78b9b_117894cute1_E)
_ZN40_INTERNAL_5b6abb72_4_k_cu_8ef78b9b_117894cute1_E:
	.zero		1
	.type		_ZN40_INTERNAL_5b6abb72_4_k_cu_8ef78b9b_117894cuda3std3__45__cpo6cbeginE,@object
	.size		_ZN40_INTERNAL_5b6abb72_4_k_cu_8ef78b9b_117894cuda3std3__45__cpo6cbeginE,(_ZN40_INTERNAL_5b6abb72_4_k_cu_8ef78b9b_117894cuda3std3__48in_placeE - _ZN40_INTERNAL_5b6abb72_4_k_cu_8ef78b9b_117894cuda3std3__45__cpo6cbeginE)
_ZN40_INTERNAL_5b6abb72_4_k_cu_8ef78b9b_117894cuda3std3__45__cpo6cbeginE:
	.zero		1
	.type		_ZN40_INTERNAL_5b6abb72_4_k_cu_8ef78b9b_117894cuda3std3__48in_placeE,@object
	.size		_ZN40_INTERNAL_5b6abb72_4_k_cu_8ef78b9b_117894cuda3std3__48in_placeE,(_ZN40_INTERNAL_5b6abb72_4_k_cu_8ef78b9b_117894cuda3std6ranges3__45__cpo9iter_moveE - _ZN40_INTERNAL_5b6abb72_4_k_cu_8ef78b9b_117894cuda3std3__48in_placeE)
_ZN40_INTERNAL_5b6abb72_4_k_cu_8ef78b9b_117894cuda3std3__48in_placeE:
	.zero		1
	.type		_ZN40_INTERNAL_5b6abb72_4_k_cu_8ef78b9b_117894cuda3std6ranges3__45__cpo9iter_moveE,@object
	.size		_ZN40_INTERNAL_5b6abb72_4_k_cu_8ef78b9b_117894cuda3std6ranges3__45__cpo9iter_moveE,(_ZN40_INTERNAL_5b6abb72_4_k_cu_8ef78b9b_117894cuda3std3__45__cpo5beginE - _ZN40_INTERNAL_5b6abb72_4_k_cu_8ef78b9b_117894cuda3std6ranges3__45__cpo9iter_moveE)
_ZN40_INTERNAL_5b6abb72_4_k_cu_8ef78b9b_117894cuda3std6ranges3__45__cpo9iter_moveE:
	.zero		1
	.type		_ZN40_INTERNAL_5b6abb72_4_k_cu_8ef78b9b_117894cuda3std3__45__cpo5beginE,@object
	.size		_ZN40_INTERNAL_5b6abb72_4_k_cu_8ef78b9b_117894cuda3std3__45__cpo5beginE,(_ZN40_INTERNAL_5b6abb72_4_k_cu_8ef78b9b_117894cuda3std3__442_GLOBAL__N__5b6abb72_4_k_cu_8ef78b9b_117896ignoreE - _ZN40_INTERNAL_5b6abb72_4_k_cu_8ef78b9b_117894cuda3std3__45__cpo5beginE)
_ZN40_INTERNAL_5b6abb72_4_k_cu_8ef78b9b_117894cuda3std3__45__cpo5beginE:
	.zero		1
	.type		_ZN40_INTERNAL_5b6abb72_4_k_cu_8ef78b9b_117894cuda3std3__442_GLOBAL__N__5b6abb72_4_k_cu_8ef78b9b_117896ignoreE,@object
	.size		_ZN40_INTERNAL_5b6abb72_4_k_cu_8ef78b9b_117894cuda3std3__442_GLOBAL__N__5b6abb72_4_k_cu_8ef78b9b_117896ignoreE,(_ZN40_INTERNAL_5b6abb72_4_k_cu_8ef78b9b_117894cute7productE - _ZN40_INTERNAL_5b6abb72_4_k_cu_8ef78b9b_117894cuda3std3__442_GLOBAL__N__5b6abb72_4_k_cu_8ef78b9b_117896ignoreE)
_ZN40_INTERNAL_5b6abb72_4_k_cu_8ef78b9b_117894cuda3std3__442_GLOBAL__N__5b6abb72_4_k_cu_8ef78b9b_117896ignoreE:
	.zero		1
	.type		_ZN40_INTERNAL_5b6abb72_4_k_cu_8ef78b9b_117894cute7productE,@object
	.size		_ZN40_INTERNAL_5b6abb72_4_k_cu_8ef78b9b_117894cute7productE,(_ZN40_INTERNAL_5b6abb72_4_k_cu_8ef78b9b_117894cuda3std3__45__cpo3endE - _ZN40_INTERNAL_5b6abb72_4_k_cu_8ef78b9b_117894cute7productE)
_ZN40_INTERNAL_5b6abb72_4_k_cu_8ef78b9b_117894cute7productE:
	.zero		1
	.type		_ZN40_INTERNAL_5b6abb72_4_k_cu_8ef78b9b_117894cuda3std3__45__cpo3endE,@object
	.size		_ZN40_INTERNAL_5b6abb72_4_k_cu_8ef78b9b_117894cuda3std3__45__cpo3endE,(_ZN40_INTERNAL_5b6abb72_4_k_cu_8ef78b9b_117894cuda3std3__419piecewise_constructE - _ZN40_INTERNAL_5b6abb72_4_k_cu_8ef78b9b_117894cuda3std3__45__cpo3endE)
_ZN40_INTERNAL_5b6abb72_4_k_cu_8ef78b9b_117894cuda3std3__45__cpo3endE:
	.zero		1
	.type		_ZN40_INTERNAL_5b6abb72_4_k_cu_8ef78b9b_117894cuda3std3__419piecewise_constructE,@object
	.size		_ZN40_INTERNAL_5b6abb72_4_k_cu_8ef78b9b_117894cuda3std3__419piecewise_constructE,(_ZN40_INTERNAL_5b6abb72_4_k_cu_8ef78b9b_117894cuda3std3__45__cpo4cendE - _ZN40_INTERNAL_5b6abb72_4_k_cu_8ef78b9b_117894cuda3std3__419piecewise_constructE)
_ZN40_INTERNAL_5b6abb72_4_k_cu_8ef78b9b_117894cuda3std3__419piecewise_constructE:
	.zero		1
	.type		_ZN40_INTERNAL_5b6abb72_4_k_cu_8ef78b9b_117894cuda3std3__45__cpo4cendE,@object
	.size		_ZN40_INTERNAL_5b6abb72_4_k_cu_8ef78b9b_117894cuda3std3__45__cpo4cendE,(_ZN40_INTERNAL_5b6abb72_4_k_cu_8ef78b9b_117894cuda3std6ranges3__45__cpo4swapE - _ZN40_INTERNAL_5b6abb72_4_k_cu_8ef78b9b_117894cuda3std3__45__cpo4cendE)
_ZN40_INTERNAL_5b6abb72_4_k_cu_8ef78b9b_117894cuda3std3__45__cpo4cendE:
	.zero		1
	.type		_ZN40_INTERNAL_5b6abb72_4_k_cu_8ef78b9b_117894cuda3std6ranges3__45__cpo4swapE,@object
	.size		_ZN40_INTERNAL_5b6abb72_4_k_cu_8ef78b9b_117894cuda3std6ranges3__45__cpo4swapE,(.L_8 - _ZN40_INTERNAL_5b6abb72_4_k_cu_8ef78b9b_117894cuda3std6ranges3__45__cpo4swapE)
_ZN40_INTERNAL_5b6abb72_4_k_cu_8ef78b9b_117894cuda3std6ranges3__45__cpo4swapE:
	.zero		1
.L_8:


//--------------------- .nv.constant0._ZN7cutlass13device_kernelINS_4gemm6kernel13GemmUniversalIN4cute5tupleIJiiiiEEENS1_10collective13CollectiveMmaINS1_34MainloopSm90TmaGmmaWarpSpecializedILi16ENS5_IJNS4_1CILi1EEESB_SB_EEENS1_35KernelTmaWarpSpecializedCooperativeEEENS5_IJNSA_ILi128EEENSA_ILi96EEENSA_ILi32EEEEEENS_6half_tENS5_IJlSB_lEEESJ_SK_NS4_8TiledMMAINS4_8MMA_AtomIJNS4_4SM904GMMA25MMA_64x96x16_F32F16F16_SSILNSO_5MajorE0ELSQ_0ELNSO_7ScaleInE1ELSR_1EEEEEENS4_6LayoutINS5_IJNSA_ILi2EEESB_SB_EEENS5_IJSB_NSA_ILi0EEESX_EEEEENS5_IJNS4_10UnderscoreES10_S10_EEEEENS4_13SM90_TMA_LOADENS4_14ComposedLayoutINS4_7SwizzleILi2ELi4ELi3EEENS4_18smem_ptr_flag_bitsILi16EEENSU_INS5_IJNSA_ILi8EEESH_EEENS5_IJSH_SB_EEEEEEEvNS4_8identityES13_S1D_vS1E_EENS_8epilogue10collective6detail29Sm90TmaWarpSpecializedAdapterINS1H_15DefaultEpilogueISJ_SK_SK_NS1G_6thread17LinearCombinationISJ_Li1EffLNS1L_9ScaleType4KindE0ELNS_15FloatRoundStyleE2ESJ_EENS1_15EpilogueDefaultEEEEEvvEEEEvNT_6ParamsE --------------------------
	.section	.nv.constant0._ZN7cutlass13device_kernelINS_4gemm6kernel13GemmUniversalIN4cute5tupleIJiiiiEEENS1_10collective13CollectiveMmaINS1_34MainloopSm90TmaGmmaWarpSpecializedILi16ENS5_IJNS4_1CILi1EEESB_SB_EEENS1_35KernelTmaWarpSpecializedCooperativeEEENS5_IJNSA_ILi128EEENSA_ILi96EEENSA_ILi32EEEEEENS_6half_tENS5_IJlSB_lEEESJ_SK_NS4_8TiledMMAINS4_8MMA_AtomIJNS4_4SM904GMMA25MMA_64x96x16_F32F16F16_SSILNSO_5MajorE0ELSQ_0ELNSO_7ScaleInE1ELSR_1EEEEEENS4_6LayoutINS5_IJNSA_ILi2EEESB_SB_EEENS5_IJSB_NSA_ILi0EEESX_EEEEENS5_IJNS4_10UnderscoreES10_S10_EEEEENS4_13SM90_TMA_LOADENS4_14ComposedLayoutINS4_7SwizzleILi2ELi4ELi3EEENS4_18smem_ptr_flag_bitsILi16EEENSU_INS5_IJNSA_ILi8EEESH_EEENS5_IJSH_SB_EEEEEEEvNS4_8identityES13_S1D_vS1E_EENS_8epilogue10collective6detail29Sm90TmaWarpSpecializedAdapterINS1H_15DefaultEpilogueISJ_SK_SK_NS1G_6thread17LinearCombinationISJ_Li1EffLNS1L_9ScaleType4KindE0ELNS_15FloatRoundStyleE2ESJ_EENS1_15EpilogueDefaultEEEEEvvEEEEvNT_6ParamsE,"a",@progbits
	.sectionflags	@""
	.align	4
.nv.constant0._ZN7cutlass13device_kernelINS_4gemm6kernel13GemmUniversalIN4cute5tupleIJiiiiEEENS1_10collective13CollectiveMmaINS1_34MainloopSm90TmaGmmaWarpSpecializedILi16ENS5_IJNS4_1CILi1EEESB_SB_EEENS1_35KernelTmaWarpSpecializedCooperativeEEENS5_IJNSA_ILi128EEENSA_ILi96EEENSA_ILi32EEEEEENS_6half_tENS5_IJlSB_lEEESJ_SK_NS4_8TiledMMAINS4_8MMA_AtomIJNS4_4SM904GMMA25MMA_64x96x16_F32F16F16_SSILNSO_5MajorE0ELSQ_0ELNSO_7ScaleInE1ELSR_1EEEEEENS4_6LayoutINS5_IJNSA_ILi2EEESB_SB_EEENS5_IJSB_NSA_ILi0EEESX_EEEEENS5_IJNS4_10UnderscoreES10_S10_EEEEENS4_13SM90_TMA_LOADENS4_14ComposedLayoutINS4_7SwizzleILi2ELi4ELi3EEENS4_18smem_ptr_flag_bitsILi16EEENSU_INS5_IJNSA_ILi8EEESH_EEENS5_IJSH_SB_EEEEEEEvNS4_8identityES13_S1D_vS1E_EENS_8epilogue10collective6detail29Sm90TmaWarpSpecializedAdapterINS1H_15DefaultEpilogueISJ_SK_SK_NS1G_6thread17LinearCombinationISJ_Li1EffLNS1L_9ScaleType4KindE0ELNS_15FloatRoundStyleE2ESJ_EENS1_15EpilogueDefaultEEEEEvvEEEEvNT_6ParamsE:
	.zero		1664


//--------------------- SYMBOLS --------------------------

	.type		.nv.reservedSmem.offset0,@object
	.size		.nv.reservedSmem.offset0,0x4
	.type		__assertfail,@function
